//
// Generated by NVIDIA NVVM Compiler
//
// Compiler Build ID: CL-36424714
// Cuda compilation tools, release 13.0, V13.0.88
// Based on NVVM 20.0.0
//

.version 9.0
.target sm_100
.address_size 64

	// .globl	_Z5pinfov
.extern .func  (.param .b32 func_retval0) vprintf
(
	.param .b64 vprintf_param_0,
	.param .b64 vprintf_param_1
)
;
.global .align 1 .b8 $str[73] = {9, 103, 114, 105, 100, 68, 105, 109, 58, 32, 118, 97, 114, 105, 97, 98, 108, 101, 32, 111, 102, 32, 116, 121, 112, 101, 32, 100, 105, 109, 51, 32, 97, 110, 100, 32, 99, 111, 110, 116, 97, 105, 110, 115, 32, 116, 104, 101, 32, 100, 105, 109, 101, 110, 115, 105, 111, 110, 115, 32, 111, 102, 32, 116, 104, 101, 32, 103, 114, 105, 100, 9};
.global .align 1 .b8 $str$1[10] = {37, 117, 32, 37, 117, 32, 37, 117, 10};
.global .align 1 .b8 $str$2[75] = {9, 98, 108, 111, 99, 107, 68, 105, 109, 58, 32, 118, 97, 114, 105, 97, 98, 108, 101, 32, 111, 102, 32, 116, 121, 112, 101, 32, 100, 105, 109, 51, 32, 97, 110, 100, 32, 99, 111, 110, 116, 97, 105, 110, 115, 32, 116, 104, 101, 32, 100, 105, 109, 101, 110, 115, 105, 111, 110, 115, 32, 111, 102, 32, 116, 104, 101, 32, 98, 108, 111, 99, 107, 9};
.global .align 1 .b8 $str$3[83] = {9, 116, 104, 114, 101, 97, 100, 73, 100, 120, 58, 32, 118, 97, 114, 105, 97, 98, 108, 101, 32, 111, 102, 32, 116, 121, 112, 101, 32, 117, 105, 110, 116, 51, 32, 97, 110, 100, 32, 99, 111, 110, 116, 97, 105, 110, 115, 32, 116, 104, 101, 32, 116, 104, 114, 101, 97, 100, 32, 105, 110, 100, 101, 120, 32, 119, 105, 116, 104, 105, 110, 32, 116, 104, 101, 32, 98, 108, 111, 99, 107, 9};
.global .align 1 .b8 $str$4[80] = {9, 98, 108, 111, 99, 107, 73, 100, 120, 58, 32, 118, 97, 114, 105, 97, 98, 108, 101, 32, 111, 102, 32, 116, 121, 112, 101, 32, 117, 105, 110, 116, 51, 32, 97, 110, 100, 32, 99, 111, 110, 116, 97, 105, 110, 115, 32, 116, 104, 101, 32, 98, 108, 111, 99, 107, 32, 105, 110, 100, 101, 120, 32, 119, 105, 116, 104, 105, 110, 32, 116, 104, 101, 32, 103, 114, 105, 100, 9};
.global .align 1 .b8 $str$5[83] = {84, 104, 114, 101, 97, 100, 32, 72, 105, 101, 114, 97, 114, 99, 104, 121, 10, 9, 116, 104, 101, 32, 116, 104, 114, 101, 97, 100, 32, 73, 68, 32, 111, 102, 32, 97, 32, 116, 104, 114, 101, 97, 100, 32, 111, 102, 32, 105, 110, 100, 101, 120, 32, 40, 120, 44, 121, 44, 122, 41, 32, 105, 115, 32, 40, 120, 32, 43, 32, 121, 68, 120, 32, 43, 32, 122, 68, 120, 68, 121, 41, 9};
.global .align 1 .b8 $str$6[16] = {84, 104, 114, 101, 97, 100, 32, 73, 68, 32, 61, 32, 37, 117, 10};
.global .align 1 .b8 $str$7[122] = {87, 104, 101, 114, 101, 32, 68, 120, 32, 68, 121, 32, 68, 122, 32, 114, 101, 102, 101, 114, 32, 116, 111, 32, 116, 104, 101, 32, 98, 108, 111, 99, 107, 32, 115, 105, 122, 101, 32, 105, 110, 32, 101, 97, 99, 104, 32, 100, 105, 114, 101, 99, 116, 105, 111, 110, 32, 97, 110, 100, 32, 97, 114, 101, 32, 114, 101, 115, 112, 101, 99, 116, 105, 118, 101, 108, 121, 32, 101, 113, 117, 97, 108, 32, 116, 111, 32, 98, 108, 111, 99, 107, 73, 100, 120, 46, 120, 32, 32, 98, 108, 111, 99, 107, 73, 100, 120, 46, 121, 32, 98, 108, 111, 99, 107, 73, 100, 120, 46, 122, 10};

.visible .entry _Z5pinfov()
{
	.local .align 8 .b8 	__local_depot0[16];
	.reg .b64 	%SP;
	.reg .b64 	%SPL;
	.reg .pred 	%p<11>;
	.reg .b32 	%r<169>;
	.reg .b64 	%rd<88>;

	mov.u64 	%SPL, __local_depot0;
	cvta.local.u64 	%SP, %SPL;
	add.u64 	%rd2, %SP, 0;
	add.u64 	%rd1, %SPL, 0;
	mov.u32 	%r1, %tid.x;
	mov.u32 	%r2, %ctaid.x;
	mov.u32 	%r3, %ntid.x;
	mov.u32 	%r4, %tid.y;
	mov.u32 	%r5, %ctaid.y;
	mov.u32 	%r6, %ntid.y;
	mov.u32 	%r7, %nctaid.x;
	mov.u32 	%r8, %tid.z;
	mov.u32 	%r9, %ctaid.z;
	mov.u32 	%r10, %ntid.z;
	mad.lo.s32 	%r31, %r9, %r10, %r8;
	mov.u32 	%r11, %nctaid.y;
	mad.lo.s32 	%r32, %r31, %r11, %r5;
	mad.lo.s32 	%r33, %r32, %r6, %r4;
	mad.lo.s32 	%r34, %r33, %r7, %r2;
	mul.lo.s32 	%r12, %r34, %r3;
	add.s32 	%r13, %r12, %r1;
	mul.lo.s32 	%r35, %r7, %r11;
	mov.u32 	%r14, %nctaid.z;
	mul.lo.s32 	%r36, %r35, %r14;
	mul.lo.s32 	%r37, %r36, %r3;
	mul.lo.s32 	%r38, %r37, %r6;
	mul.lo.s32 	%r15, %r38, %r10;
	setp.lt.s32 	%p1, %r15, 1;
	@%p1 bra 	$L__BB0_17;
	mad.lo.s32 	%r40, %r5, %r8, %r4;
	mad.lo.s32 	%r16, %r40, %r2, %r1;
	and.b32  	%r17, %r15, 3;
	setp.lt.u32 	%p2, %r15, 4;
	mov.b32 	%r166, 0;
	@%p2 bra 	$L__BB0_12;
	neg.s32 	%r164, %r13;
	mov.b32 	%r165, 0;
	mov.u64 	%rd3, $str;
	mov.u64 	%rd5, $str$1;
	mov.u64 	%rd8, $str$2;
	mov.u64 	%rd10, $str$3;
	mov.u64 	%rd12, $str$4;
$L__BB0_3:
	setp.ne.s32 	%p3, %r164, 0;
	@%p3 bra 	$L__BB0_5;
	cvta.global.u64 	%rd4, %rd3;
	{ // callseq 0, 0
	.param .b64 param0;
	st.param.b64 	[param0], %rd4;
	.param .b64 param1;
	st.param.b64 	[param1], 0;
	.param .b32 retval0;
	call.uni (retval0), 
	vprintf, 
	(
	param0, 
	param1
	);
	ld.param.b32 	%r42, [retval0];
	} // callseq 0
	st.local.v2.u32 	[%rd1], {%r7, %r11};
	st.local.u32 	[%rd1+8], %r14;
	cvta.global.u64 	%rd6, %rd5;
	{ // callseq 1, 0
	.param .b64 param0;
	st.param.b64 	[param0], %rd6;
	.param .b64 param1;
	st.param.b64 	[param1], %rd2;
	.param .b32 retval0;
	call.uni (retval0), 
	vprintf, 
	(
	param0, 
	param1
	);
	ld.param.b32 	%r44, [retval0];
	} // callseq 1
	cvta.global.u64 	%rd9, %rd8;
	{ // callseq 2, 0
	.param .b64 param0;
	st.param.b64 	[param0], %rd9;
	.param .b64 param1;
	st.param.b64 	[param1], 0;
	.param .b32 retval0;
	call.uni (retval0), 
	vprintf, 
	(
	param0, 
	param1
	);
	ld.param.b32 	%r46, [retval0];
	} // callseq 2
	st.local.v2.u32 	[%rd1], {%r3, %r6};
	st.local.u32 	[%rd1+8], %r10;
	{ // callseq 3, 0
	.param .b64 param0;
	st.param.b64 	[param0], %rd6;
	.param .b64 param1;
	st.param.b64 	[param1], %rd2;
	.param .b32 retval0;
	call.uni (retval0), 
	vprintf, 
	(
	param0, 
	param1
	);
	ld.param.b32 	%r48, [retval0];
	} // callseq 3
	cvta.global.u64 	%rd11, %rd10;
	{ // callseq 4, 0
	.param .b64 param0;
	st.param.b64 	[param0], %rd11;
	.param .b64 param1;
	st.param.b64 	[param1], 0;
	.param .b32 retval0;
	call.uni (retval0), 
	vprintf, 
	(
	param0, 
	param1
	);
	ld.param.b32 	%r50, [retval0];
	} // callseq 4
	st.local.v2.u32 	[%rd1], {%r1, %r4};
	st.local.u32 	[%rd1+8], %r8;
	{ // callseq 5, 0
	.param .b64 param0;
	st.param.b64 	[param0], %rd6;
	.param .b64 param1;
	st.param.b64 	[param1], %rd2;
	.param .b32 retval0;
	call.uni (retval0), 
	vprintf, 
	(
	param0, 
	param1
	);
	ld.param.b32 	%r52, [retval0];
	} // callseq 5
	cvta.global.u64 	%rd13, %rd12;
	{ // callseq 6, 0
	.param .b64 param0;
	st.param.b64 	[param0], %rd13;
	.param .b64 param1;
	st.param.b64 	[param1], 0;
	.param .b32 retval0;
	call.uni (retval0), 
	vprintf, 
	(
	param0, 
	param1
	);
	ld.param.b32 	%r54, [retval0];
	} // callseq 6
	st.local.v2.u32 	[%rd1], {%r2, %r5};
	st.local.u32 	[%rd1+8], %r9;
	{ // callseq 7, 0
	.param .b64 param0;
	st.param.b64 	[param0], %rd6;
	.param .b64 param1;
	st.param.b64 	[param1], %rd2;
	.param .b32 retval0;
	call.uni (retval0), 
	vprintf, 
	(
	param0, 
	param1
	);
	ld.param.b32 	%r56, [retval0];
	} // callseq 7
	mov.u64 	%rd14, $str$5;
	cvta.global.u64 	%rd15, %rd14;
	{ // callseq 8, 0
	.param .b64 param0;
	st.param.b64 	[param0], %rd15;
	.param .b64 param1;
	st.param.b64 	[param1], 0;
	.param .b32 retval0;
	call.uni (retval0), 
	vprintf, 
	(
	param0, 
	param1
	);
	ld.param.b32 	%r58, [retval0];
	} // callseq 8
	st.local.u32 	[%rd1], %r16;
	mov.u64 	%rd16, $str$6;
	cvta.global.u64 	%rd17, %rd16;
	{ // callseq 9, 0
	.param .b64 param0;
	st.param.b64 	[param0], %rd17;
	.param .b64 param1;
	st.param.b64 	[param1], %rd2;
	.param .b32 retval0;
	call.uni (retval0), 
	vprintf, 
	(
	param0, 
	param1
	);
	ld.param.b32 	%r60, [retval0];
	} // callseq 9
	mov.u64 	%rd18, $str$7;
	cvta.global.u64 	%rd19, %rd18;
	{ // callseq 10, 0
	.param .b64 param0;
	st.param.b64 	[param0], %rd19;
	.param .b64 param1;
	st.param.b64 	[param1], 0;
	.param .b32 retval0;
	call.uni (retval0), 
	vprintf, 
	(
	param0, 
	param1
	);
	ld.param.b32 	%r62, [retval0];
	} // callseq 10
$L__BB0_5:
	bar.sync 	0;
	add.s32 	%r64, %r165, 1;
	add.s32 	%r65, %r12, %r1;
	setp.ne.s32 	%p4, %r64, %r65;
	@%p4 bra 	$L__BB0_7;
	mov.u64 	%rd20, $str;
	cvta.global.u64 	%rd21, %rd20;
	{ // callseq 11, 0
	.param .b64 param0;
	st.param.b64 	[param0], %rd21;
	.param .b64 param1;
	st.param.b64 	[param1], 0;
	.param .b32 retval0;
	call.uni (retval0), 
	vprintf, 
	(
	param0, 
	param1
	);
	ld.param.b32 	%r66, [retval0];
	} // callseq 11
	st.local.v2.u32 	[%rd1], {%r7, %r11};
	st.local.u32 	[%rd1+8], %r14;
	mov.u64 	%rd22, $str$1;
	cvta.global.u64 	%rd23, %rd22;
	add.u64 	%rd24, %SP, 0;
	{ // callseq 12, 0
	.param .b64 param0;
	st.param.b64 	[param0], %rd23;
	.param .b64 param1;
	st.param.b64 	[param1], %rd24;
	.param .b32 retval0;
	call.uni (retval0), 
	vprintf, 
	(
	param0, 
	param1
	);
	ld.param.b32 	%r68, [retval0];
	} // callseq 12
	mov.u64 	%rd25, $str$2;
	cvta.global.u64 	%rd26, %rd25;
	{ // callseq 13, 0
	.param .b64 param0;
	st.param.b64 	[param0], %rd26;
	.param .b64 param1;
	st.param.b64 	[param1], 0;
	.param .b32 retval0;
	call.uni (retval0), 
	vprintf, 
	(
	param0, 
	param1
	);
	ld.param.b32 	%r70, [retval0];
	} // callseq 13
	st.local.v2.u32 	[%rd1], {%r3, %r6};
	st.local.u32 	[%rd1+8], %r10;
	{ // callseq 14, 0
	.param .b64 param0;
	st.param.b64 	[param0], %rd23;
	.param .b64 param1;
	st.param.b64 	[param1], %rd24;
	.param .b32 retval0;
	call.uni (retval0), 
	vprintf, 
	(
	param0, 
	param1
	);
	ld.param.b32 	%r72, [retval0];
	} // callseq 14
	mov.u64 	%rd27, $str$3;
	cvta.global.u64 	%rd28, %rd27;
	{ // callseq 15, 0
	.param .b64 param0;
	st.param.b64 	[param0], %rd28;
	.param .b64 param1;
	st.param.b64 	[param1], 0;
	.param .b32 retval0;
	call.uni (retval0), 
	vprintf, 
	(
	param0, 
	param1
	);
	ld.param.b32 	%r74, [retval0];
	} // callseq 15
	st.local.v2.u32 	[%rd1], {%r1, %r4};
	st.local.u32 	[%rd1+8], %r8;
	{ // callseq 16, 0
	.param .b64 param0;
	st.param.b64 	[param0], %rd23;
	.param .b64 param1;
	st.param.b64 	[param1], %rd24;
	.param .b32 retval0;
	call.uni (retval0), 
	vprintf, 
	(
	param0, 
	param1
	);
	ld.param.b32 	%r76, [retval0];
	} // callseq 16
	mov.u64 	%rd29, $str$4;
	cvta.global.u64 	%rd30, %rd29;
	{ // callseq 17, 0
	.param .b64 param0;
	st.param.b64 	[param0], %rd30;
	.param .b64 param1;
	st.param.b64 	[param1], 0;
	.param .b32 retval0;
	call.uni (retval0), 
	vprintf, 
	(
	param0, 
	param1
	);
	ld.param.b32 	%r78, [retval0];
	} // callseq 17
	st.local.v2.u32 	[%rd1], {%r2, %r5};
	st.local.u32 	[%rd1+8], %r9;
	{ // callseq 18, 0
	.param .b64 param0;
	st.param.b64 	[param0], %rd23;
	.param .b64 param1;
	st.param.b64 	[param1], %rd24;
	.param .b32 retval0;
	call.uni (retval0), 
	vprintf, 
	(
	param0, 
	param1
	);
	ld.param.b32 	%r80, [retval0];
	} // callseq 18
	mov.u64 	%rd31, $str$5;
	cvta.global.u64 	%rd32, %rd31;
	{ // callseq 19, 0
	.param .b64 param0;
	st.param.b64 	[param0], %rd32;
	.param .b64 param1;
	st.param.b64 	[param1], 0;
	.param .b32 retval0;
	call.uni (retval0), 
	vprintf, 
	(
	param0, 
	param1
	);
	ld.param.b32 	%r82, [retval0];
	} // callseq 19
	st.local.u32 	[%rd1], %r16;
	mov.u64 	%rd33, $str$6;
	cvta.global.u64 	%rd34, %rd33;
	{ // callseq 20, 0
	.param .b64 param0;
	st.param.b64 	[param0], %rd34;
	.param .b64 param1;
	st.param.b64 	[param1], %rd24;
	.param .b32 retval0;
	call.uni (retval0), 
	vprintf, 
	(
	param0, 
	param1
	);
	ld.param.b32 	%r84, [retval0];
	} // callseq 20
	mov.u64 	%rd35, $str$7;
	cvta.global.u64 	%rd36, %rd35;
	{ // callseq 21, 0
	.param .b64 param0;
	st.param.b64 	[param0], %rd36;
	.param .b64 param1;
	st.param.b64 	[param1], 0;
	.param .b32 retval0;
	call.uni (retval0), 
	vprintf, 
	(
	param0, 
	param1
	);
	ld.param.b32 	%r86, [retval0];
	} // callseq 21
$L__BB0_7:
	bar.sync 	0;
	add.s32 	%r88, %r165, 2;
	add.s32 	%r89, %r12, %r1;
	setp.ne.s32 	%p5, %r88, %r89;
	@%p5 bra 	$L__BB0_9;
	mov.u64 	%rd37, $str;
	cvta.global.u64 	%rd38, %rd37;
	{ // callseq 22, 0
	.param .b64 param0;
	st.param.b64 	[param0], %rd38;
	.param .b64 param1;
	st.param.b64 	[param1], 0;
	.param .b32 retval0;
	call.uni (retval0), 
	vprintf, 
	(
	param0, 
	param1
	);
	ld.param.b32 	%r90, [retval0];
	} // callseq 22
	st.local.v2.u32 	[%rd1], {%r7, %r11};
	st.local.u32 	[%rd1+8], %r14;
	mov.u64 	%rd39, $str$1;
	cvta.global.u64 	%rd40, %rd39;
	add.u64 	%rd41, %SP, 0;
	{ // callseq 23, 0
	.param .b64 param0;
	st.param.b64 	[param0], %rd40;
	.param .b64 param1;
	st.param.b64 	[param1], %rd41;
	.param .b32 retval0;
	call.uni (retval0), 
	vprintf, 
	(
	param0, 
	param1
	);
	ld.param.b32 	%r92, [retval0];
	} // callseq 23
	mov.u64 	%rd42, $str$2;
	cvta.global.u64 	%rd43, %rd42;
	{ // callseq 24, 0
	.param .b64 param0;
	st.param.b64 	[param0], %rd43;
	.param .b64 param1;
	st.param.b64 	[param1], 0;
	.param .b32 retval0;
	call.uni (retval0), 
	vprintf, 
	(
	param0, 
	param1
	);
	ld.param.b32 	%r94, [retval0];
	} // callseq 24
	st.local.v2.u32 	[%rd1], {%r3, %r6};
	st.local.u32 	[%rd1+8], %r10;
	{ // callseq 25, 0
	.param .b64 param0;
	st.param.b64 	[param0], %rd40;
	.param .b64 param1;
	st.param.b64 	[param1], %rd41;
	.param .b32 retval0;
	call.uni (retval0), 
	vprintf, 
	(
	param0, 
	param1
	);
	ld.param.b32 	%r96, [retval0];
	} // callseq 25
	mov.u64 	%rd44, $str$3;
	cvta.global.u64 	%rd45, %rd44;
	{ // callseq 26, 0
	.param .b64 param0;
	st.param.b64 	[param0], %rd45;
	.param .b64 param1;
	st.param.b64 	[param1], 0;
	.param .b32 retval0;
	call.uni (retval0), 
	vprintf, 
	(
	param0, 
	param1
	);
	ld.param.b32 	%r98, [retval0];
	} // callseq 26
	st.local.v2.u32 	[%rd1], {%r1, %r4};
	st.local.u32 	[%rd1+8], %r8;
	{ // callseq 27, 0
	.param .b64 param0;
	st.param.b64 	[param0], %rd40;
	.param .b64 param1;
	st.param.b64 	[param1], %rd41;
	.param .b32 retval0;
	call.uni (retval0), 
	vprintf, 
	(
	param0, 
	param1
	);
	ld.param.b32 	%r100, [retval0];
	} // callseq 27
	mov.u64 	%rd46, $str$4;
	cvta.global.u64 	%rd47, %rd46;
	{ // callseq 28, 0
	.param .b64 param0;
	st.param.b64 	[param0], %rd47;
	.param .b64 param1;
	st.param.b64 	[param1], 0;
	.param .b32 retval0;
	call.uni (retval0), 
	vprintf, 
	(
	param0, 
	param1
	);
	ld.param.b32 	%r102, [retval0];
	} // callseq 28
	st.local.v2.u32 	[%rd1], {%r2, %r5};
	st.local.u32 	[%rd1+8], %r9;
	{ // callseq 29, 0
	.param .b64 param0;
	st.param.b64 	[param0], %rd40;
	.param .b64 param1;
	st.param.b64 	[param1], %rd41;
	.param .b32 retval0;
	call.uni (retval0), 
	vprintf, 
	(
	param0, 
	param1
	);
	ld.param.b32 	%r104, [retval0];
	} // callseq 29
	mov.u64 	%rd48, $str$5;
	cvta.global.u64 	%rd49, %rd48;
	{ // callseq 30, 0
	.param .b64 param0;
	st.param.b64 	[param0], %rd49;
	.param .b64 param1;
	st.param.b64 	[param1], 0;
	.param .b32 retval0;
	call.uni (retval0), 
	vprintf, 
	(
	param0, 
	param1
	);
	ld.param.b32 	%r106, [retval0];
	} // callseq 30
	st.local.u32 	[%rd1], %r16;
	mov.u64 	%rd50, $str$6;
	cvta.global.u64 	%rd51, %rd50;
	{ // callseq 31, 0
	.param .b64 param0;
	st.param.b64 	[param0], %rd51;
	.param .b64 param1;
	st.param.b64 	[param1], %rd41;
	.param .b32 retval0;
	call.uni (retval0), 
	vprintf, 
	(
	param0, 
	param1
	);
	ld.param.b32 	%r108, [retval0];
	} // callseq 31
	mov.u64 	%rd52, $str$7;
	cvta.global.u64 	%rd53, %rd52;
	{ // callseq 32, 0
	.param .b64 param0;
	st.param.b64 	[param0], %rd53;
	.param .b64 param1;
	st.param.b64 	[param1], 0;
	.param .b32 retval0;
	call.uni (retval0), 
	vprintf, 
	(
	param0, 
	param1
	);
	ld.param.b32 	%r110, [retval0];
	} // callseq 32
$L__BB0_9:
	bar.sync 	0;
	add.s32 	%r112, %r165, 3;
	add.s32 	%r113, %r12, %r1;
	setp.ne.s32 	%p6, %r112, %r113;
	@%p6 bra 	$L__BB0_11;
	mov.u64 	%rd54, $str;
	cvta.global.u64 	%rd55, %rd54;
	{ // callseq 33, 0
	.param .b64 param0;
	st.param.b64 	[param0], %rd55;
	.param .b64 param1;
	st.param.b64 	[param1], 0;
	.param .b32 retval0;
	call.uni (retval0), 
	vprintf, 
	(
	param0, 
	param1
	);
	ld.param.b32 	%r114, [retval0];
	} // callseq 33
	st.local.v2.u32 	[%rd1], {%r7, %r11};
	st.local.u32 	[%rd1+8], %r14;
	mov.u64 	%rd56, $str$1;
	cvta.global.u64 	%rd57, %rd56;
	add.u64 	%rd58, %SP, 0;
	{ // callseq 34, 0
	.param .b64 param0;
	st.param.b64 	[param0], %rd57;
	.param .b64 param1;
	st.param.b64 	[param1], %rd58;
	.param .b32 retval0;
	call.uni (retval0), 
	vprintf, 
	(
	param0, 
	param1
	);
	ld.param.b32 	%r116, [retval0];
	} // callseq 34
	mov.u64 	%rd59, $str$2;
	cvta.global.u64 	%rd60, %rd59;
	{ // callseq 35, 0
	.param .b64 param0;
	st.param.b64 	[param0], %rd60;
	.param .b64 param1;
	st.param.b64 	[param1], 0;
	.param .b32 retval0;
	call.uni (retval0), 
	vprintf, 
	(
	param0, 
	param1
	);
	ld.param.b32 	%r118, [retval0];
	} // callseq 35
	st.local.v2.u32 	[%rd1], {%r3, %r6};
	st.local.u32 	[%rd1+8], %r10;
	{ // callseq 36, 0
	.param .b64 param0;
	st.param.b64 	[param0], %rd57;
	.param .b64 param1;
	st.param.b64 	[param1], %rd58;
	.param .b32 retval0;
	call.uni (retval0), 
	vprintf, 
	(
	param0, 
	param1
	);
	ld.param.b32 	%r120, [retval0];
	} // callseq 36
	mov.u64 	%rd61, $str$3;
	cvta.global.u64 	%rd62, %rd61;
	{ // callseq 37, 0
	.param .b64 param0;
	st.param.b64 	[param0], %rd62;
	.param .b64 param1;
	st.param.b64 	[param1], 0;
	.param .b32 retval0;
	call.uni (retval0), 
	vprintf, 
	(
	param0, 
	param1
	);
	ld.param.b32 	%r122, [retval0];
	} // callseq 37
	st.local.v2.u32 	[%rd1], {%r1, %r4};
	st.local.u32 	[%rd1+8], %r8;
	{ // callseq 38, 0
	.param .b64 param0;
	st.param.b64 	[param0], %rd57;
	.param .b64 param1;
	st.param.b64 	[param1], %rd58;
	.param .b32 retval0;
	call.uni (retval0), 
	vprintf, 
	(
	param0, 
	param1
	);
	ld.param.b32 	%r124, [retval0];
	} // callseq 38
	mov.u64 	%rd63, $str$4;
	cvta.global.u64 	%rd64, %rd63;
	{ // callseq 39, 0
	.param .b64 param0;
	st.param.b64 	[param0], %rd64;
	.param .b64 param1;
	st.param.b64 	[param1], 0;
	.param .b32 retval0;
	call.uni (retval0), 
	vprintf, 
	(
	param0, 
	param1
	);
	ld.param.b32 	%r126, [retval0];
	} // callseq 39
	st.local.v2.u32 	[%rd1], {%r2, %r5};
	st.local.u32 	[%rd1+8], %r9;
	{ // callseq 40, 0
	.param .b64 param0;
	st.param.b64 	[param0], %rd57;
	.param .b64 param1;
	st.param.b64 	[param1], %rd58;
	.param .b32 retval0;
	call.uni (retval0), 
	vprintf, 
	(
	param0, 
	param1
	);
	ld.param.b32 	%r128, [retval0];
	} // callseq 40
	mov.u64 	%rd65, $str$5;
	cvta.global.u64 	%rd66, %rd65;
	{ // callseq 41, 0
	.param .b64 param0;
	st.param.b64 	[param0], %rd66;
	.param .b64 param1;
	st.param.b64 	[param1], 0;
	.param .b32 retval0;
	call.uni (retval0), 
	vprintf, 
	(
	param0, 
	param1
	);
	ld.param.b32 	%r130, [retval0];
	} // callseq 41
	st.local.u32 	[%rd1], %r16;
	mov.u64 	%rd67, $str$6;
	cvta.global.u64 	%rd68, %rd67;
	{ // callseq 42, 0
	.param .b64 param0;
	st.param.b64 	[param0], %rd68;
	.param .b64 param1;
	st.param.b64 	[param1], %rd58;
	.param .b32 retval0;
	call.uni (retval0), 
	vprintf, 
	(
	param0, 
	param1
	);
	ld.param.b32 	%r132, [retval0];
	} // callseq 42
	mov.u64 	%rd69, $str$7;
	cvta.global.u64 	%rd70, %rd69;
	{ // callseq 43, 0
	.param .b64 param0;
	st.param.b64 	[param0], %rd70;
	.param .b64 param1;
	st.param.b64 	[param1], 0;
	.param .b32 retval0;
	call.uni (retval0), 
	vprintf, 
	(
	param0, 
	param1
	);
	ld.param.b32 	%r134, [retval0];
	} // callseq 43
$L__BB0_11:
	bar.sync 	0;
	add.s32 	%r165, %r165, 4;
	add.s32 	%r164, %r164, 4;
	mul.lo.s32 	%r136, %r7, %r11;
	mul.lo.s32 	%r137, %r136, %r14;
	mul.lo.s32 	%r138, %r137, %r3;
	mul.lo.s32 	%r139, %r138, %r6;
	mul.lo.s32 	%r140, %r139, %r10;
	and.b32  	%r166, %r140, 2147483644;
	setp.ne.s32 	%p7, %r165, %r166;
	@%p7 bra 	$L__BB0_3;
$L__BB0_12:
	setp.eq.s32 	%p8, %r17, 0;
	@%p8 bra 	$L__BB0_17;
	sub.s32 	%r141, %r166, %r12;
	sub.s32 	%r168, %r141, %r1;
	neg.s32 	%r167, %r17;
	mov.u64 	%rd71, $str;
	mov.u64 	%rd73, $str$1;
	add.u64 	%rd75, %SP, 0;
	mov.u64 	%rd76, $str$2;
	mov.u64 	%rd78, $str$3;
	mov.u64 	%rd80, $str$4;
$L__BB0_14:
	.pragma "nounroll";
	setp.ne.s32 	%p9, %r168, 0;
	@%p9 bra 	$L__BB0_16;
	cvta.global.u64 	%rd72, %rd71;
	{ // callseq 44, 0
	.param .b64 param0;
	st.param.b64 	[param0], %rd72;
	.param .b64 param1;
	st.param.b64 	[param1], 0;
	.param .b32 retval0;
	call.uni (retval0), 
	vprintf, 
	(
	param0, 
	param1
	);
	ld.param.b32 	%r142, [retval0];
	} // callseq 44
	st.local.v2.u32 	[%rd1], {%r7, %r11};
	st.local.u32 	[%rd1+8], %r14;
	cvta.global.u64 	%rd74, %rd73;
	{ // callseq 45, 0
	.param .b64 param0;
	st.param.b64 	[param0], %rd74;
	.param .b64 param1;
	st.param.b64 	[param1], %rd75;
	.param .b32 retval0;
	call.uni (retval0), 
	vprintf, 
	(
	param0, 
	param1
	);
	ld.param.b32 	%r144, [retval0];
	} // callseq 45
	cvta.global.u64 	%rd77, %rd76;
	{ // callseq 46, 0
	.param .b64 param0;
	st.param.b64 	[param0], %rd77;
	.param .b64 param1;
	st.param.b64 	[param1], 0;
	.param .b32 retval0;
	call.uni (retval0), 
	vprintf, 
	(
	param0, 
	param1
	);
	ld.param.b32 	%r146, [retval0];
	} // callseq 46
	st.local.v2.u32 	[%rd1], {%r3, %r6};
	st.local.u32 	[%rd1+8], %r10;
	{ // callseq 47, 0
	.param .b64 param0;
	st.param.b64 	[param0], %rd74;
	.param .b64 param1;
	st.param.b64 	[param1], %rd75;
	.param .b32 retval0;
	call.uni (retval0), 
	vprintf, 
	(
	param0, 
	param1
	);
	ld.param.b32 	%r148, [retval0];
	} // callseq 47
	cvta.global.u64 	%rd79, %rd78;
	{ // callseq 48, 0
	.param .b64 param0;
	st.param.b64 	[param0], %rd79;
	.param .b64 param1;
	st.param.b64 	[param1], 0;
	.param .b32 retval0;
	call.uni (retval0), 
	vprintf, 
	(
	param0, 
	param1
	);
	ld.param.b32 	%r150, [retval0];
	} // callseq 48
	st.local.v2.u32 	[%rd1], {%r1, %r4};
	st.local.u32 	[%rd1+8], %r8;
	{ // callseq 49, 0
	.param .b64 param0;
	st.param.b64 	[param0], %rd74;
	.param .b64 param1;
	st.param.b64 	[param1], %rd75;
	.param .b32 retval0;
	call.uni (retval0), 
	vprintf, 
	(
	param0, 
	param1
	);
	ld.param.b32 	%r152, [retval0];
	} // callseq 49
	cvta.global.u64 	%rd81, %rd80;
	{ // callseq 50, 0
	.param .b64 param0;
	st.param.b64 	[param0], %rd81;
	.param .b64 param1;
	st.param.b64 	[param1], 0;
	.param .b32 retval0;
	call.uni (retval0), 
	vprintf, 
	(
	param0, 
	param1
	);
	ld.param.b32 	%r154, [retval0];
	} // callseq 50
	st.local.v2.u32 	[%rd1], {%r2, %r5};
	st.local.u32 	[%rd1+8], %r9;
	{ // callseq 51, 0
	.param .b64 param0;
	st.param.b64 	[param0], %rd74;
	.param .b64 param1;
	st.param.b64 	[param1], %rd75;
	.param .b32 retval0;
	call.uni (retval0), 
	vprintf, 
	(
	param0, 
	param1
	);
	ld.param.b32 	%r156, [retval0];
	} // callseq 51
	mov.u64 	%rd82, $str$5;
	cvta.global.u64 	%rd83, %rd82;
	{ // callseq 52, 0
	.param .b64 param0;
	st.param.b64 	[param0], %rd83;
	.param .b64 param1;
	st.param.b64 	[param1], 0;
	.param .b32 retval0;
	call.uni (retval0), 
	vprintf, 
	(
	param0, 
	param1
	);
	ld.param.b32 	%r158, [retval0];
	} // callseq 52
	st.local.u32 	[%rd1], %r16;
	mov.u64 	%rd84, $str$6;
	cvta.global.u64 	%rd85, %rd84;
	{ // callseq 53, 0
	.param .b64 param0;
	st.param.b64 	[param0], %rd85;
	.param .b64 param1;
	st.param.b64 	[param1], %rd75;
	.param .b32 retval0;
	call.uni (retval0), 
	vprintf, 
	(
	param0, 
	param1
	);
	ld.param.b32 	%r160, [retval0];
	} // callseq 53
	mov.u64 	%rd86, $str$7;
	cvta.global.u64 	%rd87, %rd86;
	{ // callseq 54, 0
	.param .b64 param0;
	st.param.b64 	[param0], %rd87;
	.param .b64 param1;
	st.param.b64 	[param1], 0;
	.param .b32 retval0;
	call.uni (retval0), 
	vprintf, 
	(
	param0, 
	param1
	);
	ld.param.b32 	%r162, [retval0];
	} // callseq 54
$L__BB0_16:
	bar.sync 	0;
	add.s32 	%r168, %r168, 1;
	add.s32 	%r167, %r167, 1;
	setp.ne.s32 	%p10, %r167, 0;
	@%p10 bra 	$L__BB0_14;
$L__BB0_17:
	ret;

}


// ===== COMPILED SASS (sm_100) =====

	.target	sm_100

	.elftype	@"ET_EXEC"


//--------------------- .note.nv.tkinfo           --------------------------
	.section	.note.nv.tkinfo,"",@"SHT_NOTE"
	.sectionflags	@"SHF_NOTE_NV_TKINFO"
	.tkinfo
        /*0018*/ 	.word	0x00000002
        /*0030*/ 	.string	""
        /*0030*/ 	.string	"ptxas"
        /*0030*/ 	.string	"Cuda compilation tools, release 13.0, V13.0.88"
        /*0030*/ 	.string	"Build cuda_13.0.r13.0/compiler.36424714_0"
        /*0030*/ 	.string	"-arch sm_100 -m 64 "



//--------------------- .note.nv.cuinfo           --------------------------
	.section	.note.nv.cuinfo,"",@"SHT_NOTE"
	.sectionflags	@"SHF_NOTE_NV_CUINFO"
        /*0018*/ 	.short	0x0002
        /*001a*/ 	.short	0x0064
        /*001c*/ 	.short	0x0082
	.zero		2


//--------------------- .nv.info                  --------------------------
	.section	.nv.info,"",@"SHT_CUDA_INFO"
	.align	4


	//----- nvinfo : EIATTR_REGCOUNT
	.align		4
        /*0000*/ 	.byte	0x04, 0x2f
        /*0002*/ 	.short	(.L_9 - .L_8)
	.align		4
.L_8:
        /*0004*/ 	.word	index@(_Z5pinfov)
        /*0008*/ 	.word	0x0000001d


	//----- nvinfo : EIATTR_FRAME_SIZE
	.align		4
.L_9:
        /*000c*/ 	.byte	0x04, 0x11
        /*000e*/ 	.short	(.L_11 - .L_10)
	.align		4
.L_10:
        /*0010*/ 	.word	index@(_Z5pinfov)
        /*0014*/ 	.word	0x00000010


	//----- nvinfo : EIATTR_MIN_STACK_SIZE
	.align		4
.L_11:
        /*0018*/ 	.byte	0x04, 0x12
        /*001a*/ 	.short	(.L_13 - .L_12)
	.align		4
.L_12:
        /*001c*/ 	.word	index@(_Z5pinfov)
        /*0020*/ 	.word	0x00000010
.L_13:


//--------------------- .nv.compat                --------------------------
	.section	.nv.compat,"",@"SHT_CUDA_COMPAT_INFO"
	.align	4
        /*0000*/ 	.byte	0x02, 0x09, 0x00, 0x00, 0x02, 0x02, 0x01, 0x00, 0x02, 0x05, 0x05, 0x00, 0x03, 0x07, 0x01, 0x01
        /*0010*/ 	.byte	0x02, 0x03, 0x00, 0x00, 0x02, 0x06, 0x01, 0x00, 0x04, 0x0b, 0x08, 0x00, 0x09, 0x00, 0x00, 0x00
        /*0020*/ 	.byte	0x00, 0x00, 0x00, 0x00


//--------------------- .nv.info._Z5pinfov        --------------------------
	.section	.nv.info._Z5pinfov,"",@"SHT_CUDA_INFO"
	.sectionflags	@""
	.align	4


	//----- nvinfo : EIATTR_CUDA_API_VERSION
	.align		4
        /*0000*/ 	.byte	0x04, 0x37
        /*0002*/ 	.short	(.L_15 - .L_14)
.L_14:
        /*0004*/ 	.word	0x00000082


	//----- nvinfo : EIATTR_SPARSE_MMA_MASK
	.align		4
.L_15:
        /*0008*/ 	.byte	0x03, 0x50
        /*000a*/ 	.short	0x0000


	//----- nvinfo : EIATTR_MAXREG_COUNT
	.align		4
        /*000c*/ 	.byte	0x03, 0x1b
        /*000e*/ 	.short	0x00ff


	//----- nvinfo : EIATTR_NUM_BARRIERS
	.align		4
        /*0010*/ 	.byte	0x02, 0x4c
        /*0012*/ 	.byte	0x01
	.zero		1


	//----- nvinfo : EIATTR_EXTERNS
	.align		4
        /*0014*/ 	.byte	0x04, 0x0f
        /*0016*/ 	.short	(.L_17 - .L_16)


	//   ....[0]....
	.align		4
.L_16:
        /*0018*/ 	.word	index@(vprintf)


	//----- nvinfo : EIATTR_MERCURY_ISA_VERSION
	.align		4
.L_17:
        /*001c*/ 	.byte	0x03, 0x5f
        /*001e*/ 	.short	0x0101


	//----- nvinfo : EIATTR_VRC_CTA_INIT_COUNT
	.align		4
        /*0020*/ 	.byte	0x02, 0x4a
	.zero		1
	.zero		1


	//----- nvinfo : EIATTR_SYSCALL_OFFSETS
	.align		4
        /*0024*/ 	.byte	0x04, 0x46
        /*0026*/ 	.short	(.L_19 - .L_18)


	//   ....[0]....
.L_18:
        /*0028*/ 	.word	0x00000300


	//   ....[1]....
        /*002c*/ 	.word	0x000003e0


	//   ....[2]....
        /*0030*/ 	.word	0x00000450


	//   ....[3]....
        /*0034*/ 	.word	0x00000520


	//   ....[4]....
        /*0038*/ 	.word	0x00000590


	//   ....[5]....
        /*003c*/ 	.word	0x00000630


	//   ....[6]....
        /*0040*/ 	.word	0x000006a0


	//   ....[7]....
        /*0044*/ 	.word	0x00000740


	//   ....[8]....
        /*0048*/ 	.word	0x000007b0


	//   ....[9]....
        /*004c*/ 	.word	0x00000840


	//   ....[10]....
        /*0050*/ 	.word	0x000008b0


	//   ....[11]....
        /*0054*/ 	.word	0x00000990


	//   ....[12]....
        /*0058*/ 	.word	0x00000a70


	//   ....[13]....
        /*005c*/ 	.word	0x00000ae0


	//   ....[14]....
        /*0060*/ 	.word	0x00000bb0


	//   ....[15]....
        /*0064*/ 	.word	0x00000c20


	//   ....[16]....
        /*0068*/ 	.word	0x00000cc0


	//   ....[17]....
        /*006c*/ 	.word	0x00000d30


	//   ....[18]....
        /*0070*/ 	.word	0x00000dd0


	//   ....[19]....
        /*0074*/ 	.word	0x00000e40


	//   ....[20]....
        /*0078*/ 	.word	0x00000ed0


	//   ....[21]....
        /*007c*/ 	.word	0x00000f40


	//   ....[22]....
        /*0080*/ 	.word	0x00001020


	//   ....[23]....
        /*0084*/ 	.word	0x00001100


	//   ....[24]....
        /*0088*/ 	.word	0x00001170


	//   ....[25]....
        /*008c*/ 	.word	0x00001240


	//   ....[26]....
        /*0090*/ 	.word	0x000012b0


	//   ....[27]....
        /*0094*/ 	.word	0x00001350


	//   ....[28]....
        /*0098*/ 	.word	0x000013c0


	//   ....[29]....
        /*009c*/ 	.word	0x00001460


	//   ....[30]....
        /*00a0*/ 	.word	0x000014d0


	//   ....[31]....
        /*00a4*/ 	.word	0x00001560


	//   ....[32]....
        /*00a8*/ 	.word	0x000015d0


	//   ....[33]....
        /*00ac*/ 	.word	0x000016b0


	//   ....[34]....
        /*00b0*/ 	.word	0x00001790


	//   ....[35]....
        /*00b4*/ 	.word	0x00001800


	//   ....[36]....
        /*00b8*/ 	.word	0x000018d0


	//   ....[37]....
        /*00bc*/ 	.word	0x00001940


	//   ....[38]....
        /*00c0*/ 	.word	0x000019e0


	//   ....[39]....
        /*00c4*/ 	.word	0x00001a50


	//   ....[40]....
        /*00c8*/ 	.word	0x00001af0


	//   ....[41]....
        /*00cc*/ 	.word	0x00001b60


	//   ....[42]....
        /*00d0*/ 	.word	0x00001bf0


	//   ....[43]....
        /*00d4*/ 	.word	0x00001c60


	//   ....[44]....
        /*00d8*/ 	.word	0x00001ea0


	//   ....[45]....
        /*00dc*/ 	.word	0x00001f80


	//   ....[46]....
        /*00e0*/ 	.word	0x00001ff0


	//   ....[47]....
        /*00e4*/ 	.word	0x000020c0


	//   ....[48]....
        /*00e8*/ 	.word	0x00002130


	//   ....[49]....
        /*00ec*/ 	.word	0x000021d0


	//   ....[50]....
        /*00f0*/ 	.word	0x00002240


	//   ....[51]....
        /*00f4*/ 	.word	0x000022e0


	//   ....[52]....
        /*00f8*/ 	.word	0x00002350


	//   ....[53]....
        /*00fc*/ 	.word	0x000023e0


	//   ....[54]....
        /*0100*/ 	.word	0x00002450


	//----- nvinfo : EIATTR_EXIT_INSTR_OFFSETS
	.align		4
.L_19:
        /*0104*/ 	.byte	0x04, 0x1c
        /*0106*/ 	.short	(.L_21 - .L_20)


	//   ....[0]....
.L_20:
        /*0108*/ 	.word	0x00000110


	//   ....[1]....
        /*010c*/ 	.word	0x00001db0


	//   ....[2]....
        /*0110*/ 	.word	0x000024b0


	//----- nvinfo : EIATTR_CRS_STACK_SIZE
	.align		4
.L_21:
        /*0114*/ 	.byte	0x04, 0x1e
        /*0116*/ 	.short	(.L_23 - .L_22)
.L_22:
        /*0118*/ 	.word	0x00000000


	//----- nvinfo : EIATTR_SW_WAR
	.align		4
.L_23:
        /*011c*/ 	.byte	0x04, 0x36
        /*011e*/ 	.short	(.L_25 - .L_24)
.L_24:
        /*0120*/ 	.word	0x00000008
.L_25:


//--------------------- .nv.callgraph             --------------------------
	.section	.nv.callgraph,"",@"SHT_CUDA_CALLGRAPH"
	.align	4
	.sectionentsize	8
	.align		4
        /*0000*/ 	.word	0x00000000
	.align		4
        /*0004*/ 	.word	0xffffffff
	.align		4
        /*0008*/ 	.word	index@(_Z5pinfov)
	.align		4
        /*000c*/ 	.word	index@(vprintf)
	.align		4
        /*0010*/ 	.word	0x00000000
	.align		4
        /*0014*/ 	.word	0xfffffffe
	.align		4
        /*0018*/ 	.word	0x00000000
	.align		4
        /*001c*/ 	.word	0xfffffffd
	.align		4
        /*0020*/ 	.word	0x00000000
	.align		4
        /*0024*/ 	.word	0xfffffffc


//--------------------- .nv.constant4             --------------------------
	.section	.nv.constant4,"a",@progbits
	.align	8
	.align		8
.nv.constant4:
        /*0000*/ 	.dword	vprintf
	.align		8
        /*0008*/ 	.dword	$str
	.align		8
        /*0010*/ 	.dword	$str$1
	.align		8
        /*0018*/ 	.dword	$str$2
	.align		8
        /*0020*/ 	.dword	$str$3
	.align		8
        /*0028*/ 	.dword	$str$4
	.align		8
        /*0030*/ 	.dword	$str$5
	.align		8
        /*0038*/ 	.dword	$str$6
	.align		8
        /*0040*/ 	.dword	$str$7


//--------------------- .text._Z5pinfov           --------------------------
	.section	.text._Z5pinfov,"ax",@progbits
	.align	128
        .global         _Z5pinfov
        .type           _Z5pinfov,@function
        .size           _Z5pinfov,(.L_x_59 - _Z5pinfov)
        .other          _Z5pinfov,@"STO_CUDA_ENTRY STV_DEFAULT"
_Z5pinfov:
.text._Z5pinfov:
[----:B------:R-:W0:Y:S01]  /*0000*/  LDC R1, c[0x0][0x37c] ;  /* 0x0000df00ff017b82 */ /* 0x000e220000000800 */
[----:B------:R-:W1:Y:S01]  /*0010*/  LDCU UR38, c[0x0][0x2fc] ;  /* 0x00005f80ff2677ac */ /* 0x000e620008000800 */
[----:B0-----:R-:W-:Y:S01]  /*0020*/  VIADD R1, R1, 0xfffffff0 ;  /* 0xfffffff001017836 */ /* 0x001fe20000000000 */
[----:B------:R-:W0:Y:S04]  /*0030*/  LDCU UR44, c[0x0][0x360] ;  /* 0x00006c00ff2c77ac */ /* 0x000e280008000800 */
[----:B------:R-:W-:Y:S01]  /*0040*/  R2UR UR5, R1 ;  /* 0x00000000010572ca */ /* 0x000fe200000e0000 */
[----:B------:R-:W2:Y:S01]  /*0050*/  LDCU UR43, c[0x0][0x364] ;  /* 0x00006c80ff2b77ac */ /* 0x000ea20008000800 */
[----:B------:R-:W3:Y:S01]  /*0060*/  LDCU UR42, c[0x0][0x370] ;  /* 0x00006e00ff2a77ac */ /* 0x000ee20008000800 */
[----:B------:R-:W4:Y:S01]  /*0070*/  LDCU UR41, c[0x0][0x368] ;  /* 0x00006d00ff2977ac */ /* 0x000f220008000800 */
[----:B------:R-:W3:Y:S01]  /*0080*/  LDCU UR40, c[0x0][0x374] ;  /* 0x00006e80ff2877ac */ /* 0x000ee20008000800 */
[----:B------:R-:W5:Y:S01]  /*0090*/  LDCU UR39, c[0x0][0x378] ;  /* 0x00006f00ff2777ac */ /* 0x000f620008000800 */
[----:B---3--:R-:W-:-:S04]  /*00a0*/  UIMAD UR4, UR42, UR40, URZ ;  /* 0x000000282a0472a4 */ /* 0x008fc8000f8e02ff */
[----:B-----5:R-:W-:-:S04]  /*00b0*/  UIMAD UR4, UR4, UR39, URZ ;  /* 0x00000027040472a4 */ /* 0x020fc8000f8e02ff */
[----:B0-----:R-:W-:-:S04]  /*00c0*/  UIMAD UR4, UR4, UR44, URZ ;  /* 0x0000002c040472a4 */ /* 0x001fc8000f8e02ff */
[----:B--2---:R-:W-:-:S04]  /*00d0*/  UIMAD UR4, UR4, UR43, URZ ;  /* 0x0000002b040472a4 */ /* 0x004fc8000f8e02ff */
[----:B----4-:R-:W-:-:S04]  /*00e0*/  UIMAD UR4, UR4, UR41, URZ ;  /* 0x00000029040472a4 */ /* 0x010fc8000f8e02ff */
[----:B------:R-:W-:-:S06]  /*00f0*/  UISETP.GE.AND UP0, UPT, UR4, 0x1, UPT ;  /* 0x000000010400788c */ /* 0x000fcc000bf06270 */
[----:B------:R-:W-:-:S13]  /*0100*/  PLOP3.LUT P0, PT, PT, PT, UP0, 0x80, 0x8 ;  /* 0x000000000008781c */ /* 0x000fda0003f0f008 */
[----:B-1----:R-:W-:Y:S05]  /*0110*/  @!P0 EXIT ;  /* 0x000000000000894d */ /* 0x002fea0003800000 */
[----:B------:R-:W0:Y:S01]  /*0120*/  S2R R26, SR_TID.Z ;  /* 0x00000000001a7919 */ /* 0x000e220000002300 */
[----:B------:R-:W1:Y:S01]  /*0130*/  LDCU UR37, c[0x0][0x2f8] ;  /* 0x00005f00ff2577ac */ /* 0x000e620008000800 */
[----:B------:R-:W0:Y:S01]  /*0140*/  S2R R24, SR_CTAID.Z ;  /* 0x0000000000187919 */ /* 0x000e220000002700 */
[----:B------:R-:W2:Y:S01]  /*0150*/  S2R R17, SR_CTAID.Y ;  /* 0x0000000000117919 */ /* 0x000ea20000002600 */
[----:B------:R-:W3:Y:S01]  /*0160*/  S2R R19, SR_TID.Y ;  /* 0x0000000000137919 */ /* 0x000ee20000002200 */
[----:B------:R-:W4:Y:S01]  /*0170*/  S2R R16, SR_CTAID.X ;  /* 0x0000000000107919 */ /* 0x000f220000002500 */
[----:B-1----:R-:W-:Y:S01]  /*0180*/  UIADD3 UR37, UP0, UPT, UR5, UR37, URZ ;  /* 0x0000002505257290 */ /* 0x002fe2000ff1e0ff */
[----:B------:R-:W1:Y:S03]  /*0190*/  S2R R18, SR_TID.X ;  /* 0x0000000000127919 */ /* 0x000e660000002100 */
[----:B------:R-:W-:-:S02]  /*01a0*/  UIADD3.X UR38, UPT, UPT, URZ, UR38, URZ, UP0, !UPT ;  /* 0x00000026ff267290 */ /* 0x000fc400087fe4ff */
[----:B------:R-:W-:Y:S01]  /*01b0*/  UISETP.GE.U32.AND UP0, UPT, UR4, 0x4, UPT ;  /* 0x000000040400788c */ /* 0x000fe2000bf06070 */
[----:B0-----:R-:W-:-:S04]  /*01c0*/  IMAD R0, R24, UR41, R26 ;  /* 0x0000002918007c24 */ /* 0x001fc8000f8e021a */
[----:B--2---:R-:W-:-:S04]  /*01d0*/  IMAD R0, R0, UR40, R17 ;  /* 0x0000002800007c24 */ /* 0x004fc8000f8e0211 */
[--C-:B---3--:R-:W-:Y:S02]  /*01e0*/  IMAD R3, R0, UR43, R19.reuse ;  /* 0x0000002b00037c24 */ /* 0x108fe4000f8e0213 */
[----:B------:R-:W-:Y:S02]  /*01f0*/  IMAD R5, R17, R26, R19 ;  /* 0x0000001a11057224 */ /* 0x000fe400078e0213 */
[----:B----4-:R-:W-:Y:S02]  /*0200*/  IMAD R3, R3, UR42, R16 ;  /* 0x0000002a03037c24 */ /* 0x010fe4000f8e0210 */
[----:B------:R-:W-:Y:S02]  /*0210*/  IMAD.MOV.U32 R0, RZ, RZ, RZ ;  /* 0x000000ffff007224 */ /* 0x000fe400078e00ff */
[----:B-1----:R-:W-:Y:S02]  /*0220*/  IMAD R22, R5, R16, R18 ;  /* 0x0000001005167224 */ /* 0x002fe400078e0212 */
[----:B------:R-:W-:Y:S01]  /*0230*/  IMAD R25, R3, UR44, RZ ;  /* 0x0000002c03197c24 */ /* 0x000fe2000f8e02ff */
[----:B------:R-:W-:Y:S06]  /*0240*/  BRA.U !UP0, `(.L_x_0) ;  /* 0x0000001908bc7547 */ /* 0x000fec000b800000 */
[----:B------:R-:W-:Y:S01]  /*0250*/  IADD3 R23, PT, PT, RZ, -R25, -R18 ;  /* 0x80000019ff177210 */ /* 0x000fe20007ffe812 */
[----:B------:R-:W-:-:S06]  /*0260*/  UMOV UR36, URZ ;  /* 0x000000ff00247c82 */ /* 0x000fcc0008000000 */
.L_x_45:
[----:B------:R-:W-:-:S13]  /*0270*/  ISETP.NE.AND P0, PT, R23, RZ, PT ;  /* 0x000000ff1700720c */ /* 0x000fda0003f05270 */
[----:B------:R-:W-:Y:S05]  /*0280*/  @P0 BRA `(.L_x_1) ;  /* 0x00000004008c0947 */ /* 0x000fea0003800000 */
[----:B------:R-:W-:Y:S01]  /*0290*/  MOV R2, 0x0 ;  /* 0x0000000000027802 */ /* 0x000fe20000000f00 */
[----:B------:R-:W0:Y:S01]  /*02a0*/  LDCU.64 UR4, c[0x4][0x8] ;  /* 0x01000100ff0477ac */ /* 0x000e220008000a00 */
[----:B------:R-:W-:-:S04]  /*02b0*/  CS2R R6, SRZ ;  /* 0x0000000000067805 */ /* 0x000fc8000001ff00 */
[----:B------:R-:W1:Y:S01]  /*02c0*/  LDC.64 R2, c[0x4][R2] ;  /* 0x0100000002027b82 */ /* 0x000e620000000a00 */
[----:B0-----:R-:W-:Y:S01]  /*02d0*/  IMAD.U32 R4, RZ, RZ, UR4 ;  /* 0x00000004ff047e24 */ /* 0x001fe2000f8e00ff */
[----:B------:R-:W-:-:S07]  /*02e0*/  MOV R5, UR5 ;  /* 0x0000000500057c02 */ /* 0x000fce0008000f00 */
[----:B------:R-:W-:-:S07]  /*02f0*/  LEPC R20, `(.L_x_2) ;  /* 0x000000001014794e */ /* 0x000fce0000000000 */
[----:B-1----:R-:W-:Y:S05]  /*0300*/  CALL.ABS.NOINC R2 ;  /* 0x0000000002007343 */ /* 0x002fea0003c00000 */
.L_x_2:
[----:B------:R-:W-:Y:S01]  /*0310*/  IMAD.U32 R10, RZ, RZ, UR42 ;  /* 0x0000002aff0a7e24 */ /* 0x000fe2000f8e00ff */
[----:B------:R-:W-:Y:S01]  /*0320*/  MOV R2, 0x0 ;  /* 0x0000000000027802 */ /* 0x000fe20000000f00 */
[----:B------:R-:W-:Y:S01]  /*0330*/  IMAD.U32 R11, RZ, RZ, UR40 ;  /* 0x00000028ff0b7e24 */ /* 0x000fe2000f8e00ff */
[----:B------:R-:W0:Y:S01]  /*0340*/  LDCU.64 UR4, c[0x4][0x10] ;  /* 0x01000200ff0477ac */ /* 0x000e220008000a00 */
[----:B------:R-:W-:Y:S01]  /*0350*/  IMAD.U32 R0, RZ, RZ, UR39 ;  /* 0x00000027ff007e24 */ /* 0x000fe2000f8e00ff */
[----:B------:R1:W2:Y:S01]  /*0360*/  LDC.64 R8, c[0x4][R2] ;  /* 0x0100000002087b82 */ /* 0x0002a20000000a00 */
[----:B------:R-:W-:Y:S01]  /*0370*/  IMAD.U32 R6, RZ, RZ, UR37 ;  /* 0x00000025ff067e24 */ /* 0x000fe2000f8e00ff */
[----:B------:R1:W-:Y:S01]  /*0380*/  STL.64 [R1], R10 ;  /* 0x0000000a01007387 */ /* 0x0003e20000100a00 */
[----:B------:R-:W-:-:S03]  /*0390*/  IMAD.U32 R7, RZ, RZ, UR38 ;  /* 0x00000026ff077e24 */ /* 0x000fc6000f8e00ff */
[----:B------:R1:W-:Y:S01]  /*03a0*/  STL [R1+0x8], R0 ;  /* 0x0000080001007387 */ /* 0x0003e20000100800 */
[----:B0-----:R-:W-:Y:S01]  /*03b0*/  MOV R4, UR4 ;  /* 0x0000000400047c02 */ /* 0x001fe20008000f00 */
[----:B-1----:R-:W-:-:S07]  /*03c0*/  IMAD.U32 R5, RZ, RZ, UR5 ;  /* 0x00000005ff057e24 */ /* 0x002fce000f8e00ff */
[----:B------:R-:W-:-:S07]  /*03d0*/  LEPC R20, `(.L_x_3) ;  /* 0x000000001014794e */ /* 0x000fce0000000000 */
[----:B--2---:R-:W-:Y:S05]  /*03e0*/  CALL.ABS.NOINC R8 ;  /* 0x0000000008007343 */ /* 0x004fea0003c00000 */
.L_x_3:
[----:B------:R0:W1:Y:S01]  /*03f0*/  LDC.64 R8, c[0x4][R2] ;  /* 0x0100000002087b82 */ /* 0x0000620000000a00 */
[----:B------:R-:W2:Y:S01]  /*0400*/  LDCU.64 UR4, c[0x4][0x18] ;  /* 0x01000300ff0477ac */ /* 0x000ea20008000a00 */
[----:B------:R-:W-:Y:S02]  /*0410*/  CS2R R6, SRZ ;  /* 0x0000000000067805 */ /* 0x000fe4000001ff00 */
[----:B--2---:R-:W-:Y:S01]  /*0420*/  MOV R4, UR4 ;  /* 0x0000000400047c02 */ /* 0x004fe20008000f00 */
[----:B0-----:R-:W-:-:S07]  /*0430*/  IMAD.U32 R5, RZ, RZ, UR5 ;  /* 0x00000005ff057e24 */ /* 0x001fce000f8e00ff */
[----:B------:R-:W-:-:S07]  /*0440*/  LEPC R20, `(.L_x_4) ;  /* 0x000000001014794e */ /* 0x000fce0000000000 */
[----:B-1----:R-:W-:Y:S05]  /*0450*/  CALL.ABS.NOINC R8 ;  /* 0x0000000008007343 */ /* 0x002fea0003c00000 */
.L_x_4:
[----:B------:R-:W-:Y:S01]  /*0460*/  IMAD.U32 R10, RZ, RZ, UR44 ;  /* 0x0000002cff0a7e24 */ /* 0x000fe2000f8e00ff */
[----:B------:R-:W-:Y:S01]  /*0470*/  MOV R0, UR41 ;  /* 0x0000002900007c02 */ /* 0x000fe20008000f00 */
[----:B------:R-:W-:Y:S01]  /*0480*/  IMAD.U32 R11, RZ, RZ, UR43 ;  /* 0x0000002bff0b7e24 */ /* 0x000fe2000f8e00ff */
[----:B------:R0:W1:Y:S01]  /*0490*/  LDC.64 R8, c[0x4][R2] ;  /* 0x0100000002087b82 */ /* 0x0000620000000a00 */
[----:B------:R-:W2:Y:S01]  /*04a0*/  LDCU.64 UR4, c[0x4][0x10] ;  /* 0x01000200ff0477ac */ /* 0x000ea20008000a00 */
[----:B------:R-:W-:Y:S01]  /*04b0*/  IMAD.U32 R6, RZ, RZ, UR37 ;  /* 0x00000025ff067e24 */ /* 0x000fe2000f8e00ff */
[----:B------:R0:W-:Y:S01]  /*04c0*/  STL [R1+0x8], R0 ;  /* 0x0000080001007387 */ /* 0x0001e20000100800 */
[----:B------:R-:W-:-:S03]  /*04d0*/  MOV R7, UR38 ;  /* 0x0000002600077c02 */ /* 0x000fc60008000f00 */
[----:B------:R0:W-:Y:S01]  /*04e0*/  STL.64 [R1], R10 ;  /* 0x0000000a01007387 */ /* 0x0001e20000100a00 */
[----:B--2---:R-:W-:Y:S02]  /*04f0*/  IMAD.U32 R4, RZ, RZ, UR4 ;  /* 0x00000004ff047e24 */ /* 0x004fe4000f8e00ff */
[----:B0-----:R-:W-:-:S07]  /*0500*/  IMAD.U32 R5, RZ, RZ, UR5 ;  /* 0x00000005ff057e24 */ /* 0x001fce000f8e00ff */
[----:B------:R-:W-:-:S07]  /*0510*/  LEPC R20, `(.L_x_5) ;  /* 0x000000001014794e */ /* 0x000fce0000000000 */
[----:B-1----:R-:W-:Y:S05]  /*0520*/  CALL.ABS.NOINC R8 ;  /* 0x0000000008007343 */ /* 0x002fea0003c00000 */
.L_x_5:
[----:B------:R0:W1:Y:S01]  /*0530*/  LDC.64 R8, c[0x4][R2] ;  /* 0x0100000002087b82 */ /* 0x0000620000000a00 */
[----:B------:R-:W2:Y:S01]  /*0540*/  LDCU.64 UR4, c[0x4][0x20] ;  /* 0x01000400ff0477ac */ /* 0x000ea20008000a00 */
[----:B------:R-:W-:Y:S01]  /*0550*/  CS2R R6, SRZ ;  /* 0x0000000000067805 */ /* 0x000fe2000001ff00 */
[----:B--2---:R-:W-:Y:S02]  /*0560*/  IMAD.U32 R4, RZ, RZ, UR4 ;  /* 0x00000004ff047e24 */ /* 0x004fe4000f8e00ff */
[----:B0-----:R-:W-:-:S07]  /*0570*/  IMAD.U32 R5, RZ, RZ, UR5 ;  /* 0x00000005ff057e24 */ /* 0x001fce000f8e00ff */
[----:B------:R-:W-:-:S07]  /*0580*/  LEPC R20, `(.L_x_6) ;  /* 0x000000001014794e */ /* 0x000fce0000000000 */
[----:B-1----:R-:W-:Y:S05]  /*0590*/  CALL.ABS.NOINC R8 ;  /* 0x0000000008007343 */ /* 0x002fea0003c00000 */
.L_x_6:
[----:B------:R0:W-:Y:S01]  /*05a0*/  STL.64 [R1], R18 ;  /* 0x0000001201007387 */ /* 0x0001e20000100a00 */
[----:B------:R0:W1:Y:S01]  /*05b0*/  LDC.64 R8, c[0x4][R2] ;  /* 0x0100000002087b82 */ /* 0x0000620000000a00 */
[----:B------:R-:W2:Y:S01]  /*05c0*/  LDCU.64 UR4, c[0x4][0x10] ;  /* 0x01000200ff0477ac */ /* 0x000ea20008000a00 */
[----:B------:R-:W-:Y:S01]  /*05d0*/  IMAD.U32 R6, RZ, RZ, UR37 ;  /* 0x00000025ff067e24 */ /* 0x000fe2000f8e00ff */
[----:B------:R0:W-:Y:S01]  /*05e0*/  STL [R1+0x8], R26 ;  /* 0x0000081a01007387 */ /* 0x0001e20000100800 */
[----:B------:R-:W-:Y:S02]  /*05f0*/  IMAD.U32 R7, RZ, RZ, UR38 ;  /* 0x00000026ff077e24 */ /* 0x000fe4000f8e00ff */
[----:B--2---:R-:W-:Y:S01]  /*0600*/  IMAD.U32 R4, RZ, RZ, UR4 ;  /* 0x00000004ff047e24 */ /* 0x004fe2000f8e00ff */
[----:B0-----:R-:W-:-:S07]  /*0610*/  MOV R5, UR5 ;  /* 0x0000000500057c02 */ /* 0x001fce0008000f00 */
[----:B------:R-:W-:-:S07]  /*0620*/  LEPC R20, `(.L_x_7) ;  /* 0x000000001014794e */ /* 0x000fce0000000000 */
[----:B-1----:R-:W-:Y:S05]  /*0630*/  CALL.ABS.NOINC R8 ;  /* 0x0000000008007343 */ /* 0x002fea0003c00000 */
.L_x_7:
[----:B------:R0:W1:Y:S01]  /*0640*/  LDC.64 R8, c[0x4][R2] ;  /* 0x0100000002087b82 */ /* 0x0000620000000a00 */
[----:B------:R-:W2:Y:S01]  /*0650*/  LDCU.64 UR4, c[0x4][0x28] ;  /* 0x01000500ff0477ac */ /* 0x000ea20008000a00 */
[----:B------:R-:W-:Y:S01]  /*0660*/  CS2R R6, SRZ ;  /* 0x0000000000067805 */ /* 0x000fe2000001ff00 */
[----:B--2---:R-:W-:Y:S01]  /*0670*/  IMAD.U32 R4, RZ, RZ, UR4 ;  /* 0x00000004ff047e24 */ /* 0x004fe2000f8e00ff */
[----:B0-----:R-:W-:-:S07]  /*0680*/  MOV R5, UR5 ;  /* 0x0000000500057c02 */ /* 0x001fce0008000f00 */
[----:B------:R-:W-:-:S07]  /*0690*/  LEPC R20, `(.L_x_8) ;  /* 0x000000001014794e */ /* 0x000fce0000000000 */
[----:B-1----:R-:W-:Y:S05]  /*06a0*/  CALL.ABS.NOINC R8 ;  /* 0x0000000008007343 */ /* 0x002fea0003c00000 */
.L_x_8:
[----:B------:R0:W-:Y:S01]  /*06b0*/  STL.64 [R1], R16 ;  /* 0x0000001001007387 */ /* 0x0001e20000100a00 */
[----:B------:R0:W1:Y:S01]  /*06c0*/  LDC.64 R8, c[0x4][R2] ;  /* 0x0100000002087b82 */ /* 0x0000620000000a00 */
[----:B------:R-:W2:Y:S01]  /*06d0*/  LDCU.64 UR4, c[0x4][0x10] ;  /* 0x01000200ff0477ac */ /* 0x000ea20008000a00 */
[----:B------:R-:W-:Y:S01]  /*06e0*/  IMAD.U32 R6, RZ, RZ, UR37 ;  /* 0x00000025ff067e24 */ /* 0x000fe2000f8e00ff */
[----:B------:R0:W-:Y:S01]  /*06f0*/  STL [R1+0x8], R24 ;  /* 0x0000081801007387 */ /* 0x0001e20000100800 */
[----:B------:R-:W-:Y:S01]  /*0700*/  MOV R7, UR38 ;  /* 0x0000002600077c02 */ /* 0x000fe20008000f00 */
[----:B--2---:R-:W-:Y:S02]  /*0710*/  IMAD.U32 R4, RZ, RZ, UR4 ;  /* 0x00000004ff047e24 */ /* 0x004fe4000f8e00ff */
[----:B0-----:R-:W-:-:S07]  /*0720*/  IMAD.U32 R5, RZ, RZ, UR5 ;  /* 0x00000005ff057e24 */ /* 0x001fce000f8e00ff */
[----:B------:R-:W-:-:S07]  /*0730*/  LEPC R20, `(.L_x_9) ;  /* 0x000000001014794e */ /* 0x000fce0000000000 */
[----:B-1----:R-:W-:Y:S05]  /*0740*/  CALL.ABS.NOINC R8 ;  /* 0x0000000008007343 */ /* 0x002fea0003c00000 */
.L_x_9:
[----:B------:R0:W1:Y:S01]  /*0750*/  LDC.64 R8, c[0x4][R2] ;  /* 0x0100000002087b82 */ /* 0x0000620000000a00 */
[----:B------:R-:W2:Y:S01]  /*0760*/  LDCU.64 UR4, c[0x4][0x30] ;  /* 0x01000600ff0477ac */ /* 0x000ea20008000a00 */
[----:B------:R-:W-:Y:S01]  /*0770*/  CS2R R6, SRZ ;  /* 0x0000000000067805 */ /* 0x000fe2000001ff00 */
[----:B--2---:R-:W-:Y:S02]  /*0780*/  IMAD.U32 R4, RZ, RZ, UR4 ;  /* 0x00000004ff047e24 */ /* 0x004fe4000f8e00ff */
[----:B0-----:R-:W-:-:S07]  /*0790*/  IMAD.U32 R5, RZ, RZ, UR5 ;  /* 0x00000005ff057e24 */ /* 0x001fce000f8e00ff */
[----:B------:R-:W-:-:S07]  /*07a0*/  LEPC R20, `(.L_x_10) ;  /* 0x000000001014794e */ /* 0x000fce0000000000 */
[----:B-1----:R-:W-:Y:S05]  /*07b0*/  CALL.ABS.NOINC R8 ;  /* 0x0000000008007343 */ /* 0x002fea0003c00000 */
.L_x_10:
[----:B------:R0:W-:Y:S01]  /*07c0*/  STL [R1], R22 ;  /* 0x0000001601007387 */ /* 0x0001e20000100800 */
[----:B------:R0:W1:Y:S01]  /*07d0*/  LDC.64 R8, c[0x4][R2] ;  /* 0x0100000002087b82 */ /* 0x0000620000000a00 */
[----:B------:R-:W2:Y:S01]  /*07e0*/  LDCU.64 UR4, c[0x4][0x38] ;  /* 0x01000700ff0477ac */ /* 0x000ea20008000a00 */
[----:B------:R-:W-:Y:S02]  /*07f0*/  IMAD.U32 R6, RZ, RZ, UR37 ;  /* 0x00000025ff067e24 */ /* 0x000fe4000f8e00ff */
[----:B------:R-:W-:Y:S02]  /*0800*/  IMAD.U32 R7, RZ, RZ, UR38 ;  /* 0x00000026ff077e24 */ /* 0x000fe4000f8e00ff */
[----:B--2---:R-:W-:Y:S01]  /*0810*/  IMAD.U32 R4, RZ, RZ, UR4 ;  /* 0x00000004ff047e24 */ /* 0x004fe2000f8e00ff */
[----:B0-----:R-:W-:-:S07]  /*0820*/  MOV R5, UR5 ;  /* 0x0000000500057c02 */ /* 0x001fce0008000f00 */
[----:B------:R-:W-:-:S07]  /*0830*/  LEPC R20, `(.L_x_11) ;  /* 0x000000001014794e */ /* 0x000fce0000000000 */
[----:B-1----:R-:W-:Y:S05]  /*0840*/  CALL.ABS.NOINC R8 ;  /* 0x0000000008007343 */ /* 0x002fea0003c00000 */
.L_x_11:
[----:B------:R-:W0:Y:S01]  /*0850*/  LDC.64 R2, c[0x4][R2] ;  /* 0x0100000002027b82 */ /* 0x000e220000000a00 */
[----:B------:R-:W1:Y:S01]  /*0860*/  LDCU.64 UR4, c[0x4][0x40] ;  /* 0x01000800ff0477ac */ /* 0x000e620008000a00 */
[----:B------:R-:W-:Y:S01]  /*0870*/  CS2R R6, SRZ ;  /* 0x0000000000067805 */ /* 0x000fe2000001ff00 */
[----:B-1----:R-:W-:Y:S01]  /*0880*/  IMAD.U32 R4, RZ, RZ, UR4 ;  /* 0x00000004ff047e24 */ /* 0x002fe2000f8e00ff */
[----:B------:R-:W-:-:S07]  /*0890*/  MOV R5, UR5 ;  /* 0x0000000500057c02 */ /* 0x000fce0008000f00 */
[----:B------:R-:W-:-:S07]  /*08a0*/  LEPC R20, `(.L_x_1) ;  /* 0x000000001014794e */ /* 0x000fce0000000000 */
[----:B0-----:R-:W-:Y:S05]  /*08b0*/  CALL.ABS.NOINC R2 ;  /* 0x0000000002007343 */ /* 0x001fea0003c00000 */
.L_x_1:
[----:B------:R-:W-:Y:S05]  /*08c0*/  WARPSYNC.ALL ;  /* 0x0000000000007948 */ /* 0x000fea0003800000 */
[----:B------:R-:W-:Y:S01]  /*08d0*/  UIADD3 UR4, UPT, UPT, UR36, 0x1, URZ ;  /* 0x0000000124047890 */ /* 0x000fe2000fffe0ff */
[----:B------:R-:W-:Y:S01]  /*08e0*/  IMAD.IADD R0, R25, 0x1, R18 ;  /* 0x0000000119007824 */ /* 0x000fe200078e0212 */
[----:B------:R-:W-:Y:S04]  /*08f0*/  BAR.SYNC.DEFER_BLOCKING 0x0 ;  /* 0x0000000000007b1d */ /* 0x000fe80000010000 */
[----:B------:R-:W-:-:S13]  /*0900*/  ISETP.NE.AND P0, PT, R0, UR4, PT ;  /* 0x0000000400007c0c */ /* 0x000fda000bf05270 */
[----:B------:R-:W-:Y:S05]  /*0910*/  @P0 BRA `(.L_x_12) ;  /* 0x00000004008c0947 */ /* 0x000fea0003800000 */
[----:B------:R-:W-:Y:S01]  /*0920*/  MOV R2, 0x0 ;  /* 0x0000000000027802 */ /* 0x000fe20000000f00 */
[----:B------:R-:W0:Y:S01]  /*0930*/  LDCU.64 UR4, c[0x4][0x8] ;  /* 0x01000100ff0477ac */ /* 0x000e220008000a00 */
[----:B------:R-:W-:-:S04]  /*0940*/  CS2R R6, SRZ ;  /* 0x0000000000067805 */ /* 0x000fc8000001ff00 */
[----:B------:R-:W1:Y:S01]  /*0950*/  LDC.64 R2, c[0x4][R2] ;  /* 0x0100000002027b82 */ /* 0x000e620000000a00 */
[----:B0-----:R-:W-:Y:S02]  /*0960*/  IMAD.U32 R4, RZ, RZ, UR4 ;  /* 0x00000004ff047e24 */ /* 0x001fe4000f8e00ff */
[----:B------:R-:W-:-:S07]  /*0970*/  IMAD.U32 R5, RZ, RZ, UR5 ;  /* 0x00000005ff057e24 */ /* 0x000fce000f8e00ff */
[----:B------:R-:W-:-:S07]  /*0980*/  LEPC R20, `(.L_x_13) ;  /* 0x000000001014794e */ /* 0x000fce0000000000 */
[----:B-1----:R-:W-:Y:S05]  /*0990*/  CALL.ABS.NOINC R2 ;  /* 0x0000000002007343 */ /* 0x002fea0003c00000 */
.L_x_13:
[----:B------:R-:W-:Y:S01]  /*09a0*/  MOV R10, UR42 ;  /* 0x0000002a000a7c02 */ /* 0x000fe20008000f00 */
[----:B------:R-:W-:Y:S01]  /*09b0*/  IMAD.U32 R11, RZ, RZ, UR40 ;  /* 0x00000028ff0b7e24 */ /* 0x000fe2000f8e00ff */
[----:B------:R-:W-:Y:S01]  /*09c0*/  MOV R2, 0x0 ;  /* 0x0000000000027802 */ /* 0x000fe20000000f00 */
[----:B------:R-:W-:Y:S01]  /*09d0*/  IMAD.U32 R0, RZ, RZ, UR39 ;  /* 0x00000027ff007e24 */ /* 0x000fe2000f8e00ff */
[----:B------:R-:W0:Y:S01]  /*09e0*/  LDCU.64 UR4, c[0x4][0x10] ;  /* 0x01000200ff0477ac */ /* 0x000e220008000a00 */
[----:B------:R-:W-:Y:S01]  /*09f0*/  IMAD.U32 R6, RZ, RZ, UR37 ;  /* 0x00000025ff067e24 */ /* 0x000fe2000f8e00ff */
[----:B------:R1:W-:Y:S01]  /*0a00*/  STL.64 [R1], R10 ;  /* 0x0000000a01007387 */ /* 0x0003e20000100a00 */
[----:B------:R1:W2:Y:S01]  /*0a10*/  LDC.64 R8, c[0x4][R2] ;  /* 0x0100000002087b82 */ /* 0x0002a20000000a00 */
[----:B------:R-:W-:Y:S02]  /*0a20*/  IMAD.U32 R7, RZ, RZ, UR38 ;  /* 0x00000026ff077e24 */ /* 0x000fe4000f8e00ff */
[----:B------:R1:W-:Y:S01]  /*0a30*/  STL [R1+0x8], R0 ;  /* 0x0000080001007387 */ /* 0x0003e20000100800 */
[----:B0-----:R-:W-:Y:S01]  /*0a40*/  IMAD.U32 R4, RZ, RZ, UR4 ;  /* 0x00000004ff047e24 */ /* 0x001fe2000f8e00ff */
[----:B-1----:R-:W-:-:S07]  /*0a50*/  MOV R5, UR5 ;  /* 0x0000000500057c02 */ /* 0x002fce0008000f00 */
[----:B------:R-:W-:-:S07]  /*0a60*/  LEPC R20, `(.L_x_14) ;  /* 0x000000001014794e */ /* 0x000fce0000000000 */
[----:B--2---:R-:W-:Y:S05]  /*0a70*/  CALL.ABS.NOINC R8 ;  /* 0x0000000008007343 */ /* 0x004fea0003c00000 */
.L_x_14:
[----:B------:R0:W1:Y:S01]  /*0a80*/  LDC.64 R8, c[0x4][R2] ;  /* 0x0100000002087b82 */ /* 0x0000620000000a00 */
[----:B------:R-:W2:Y:S01]  /*0a90*/  LDCU.64 UR4, c[0x4][0x18] ;  /* 0x01000300ff0477ac */ /* 0x000ea20008000a00 */
[----:B------:R-:W-:Y:S01]  /*0aa0*/  CS2R R6, SRZ ;  /* 0x0000000000067805 */ /* 0x000fe2000001ff00 */
[----:B--2---:R-:W-:Y:S01]  /*0ab0*/  IMAD.U32 R4, RZ, RZ, UR4 ;  /* 0x00000004ff047e24 */ /* 0x004fe2000f8e00ff */
[----:B0-----:R-:W-:-:S07]  /*0ac0*/  MOV R5, UR5 ;  /* 0x0000000500057c02 */ /* 0x001fce0008000f00 */
[----:B------:R-:W-:-:S07]  /*0ad0*/  LEPC R20, `(.L_x_15) ;  /* 0x000000001014794e */ /* 0x000fce0000000000 */
[----:B-1----:R-:W-:Y:S05]  /*0ae0*/  CALL.ABS.NOINC R8 ;  /* 0x0000000008007343 */ /* 0x002fea0003c00000 */
.L_x_15:
[----:B------:R-:W-:Y:S01]  /*0af0*/  IMAD.U32 R10, RZ, RZ, UR44 ;  /* 0x0000002cff0a7e24 */ /* 0x000fe2000f8e00ff */
[----:B------:R0:W1:Y:S01]  /*0b00*/  LDC.64 R8, c[0x4][R2] ;  /* 0x0100000002087b82 */ /* 0x0000620000000a00 */
[----:B------:R-:W-:Y:S01]  /*0b10*/  IMAD.U32 R11, RZ, RZ, UR43 ;  /* 0x0000002bff0b7e24 */ /* 0x000fe2000f8e00ff */
[----:B------:R-:W2:Y:S01]  /*0b20*/  LDCU.64 UR4, c[0x4][0x10] ;  /* 0x01000200ff0477ac */ /* 0x000ea20008000a00 */
[----:B------:R-:W-:Y:S02]  /*0b30*/  IMAD.U32 R0, RZ, RZ, UR41 ;  /* 0x00000029ff007e24 */ /* 0x000fe4000f8e00ff */
[----:B------:R-:W-:Y:S01]  /*0b40*/  IMAD.U32 R6, RZ, RZ, UR37 ;  /* 0x00000025ff067e24 */ /* 0x000fe2000f8e00ff */
[----:B------:R0:W-:Y:S01]  /*0b50*/  STL.64 [R1], R10 ;  /* 0x0000000a01007387 */ /* 0x0001e20000100a00 */
[----:B------:R-:W-:-:S03]  /*0b60*/  IMAD.U32 R7, RZ, RZ, UR38 ;  /* 0x00000026ff077e24 */ /* 0x000fc6000f8e00ff */
[----:B------:R0:W-:Y:S01]  /*0b70*/  STL [R1+0x8], R0 ;  /* 0x0000080001007387 */ /* 0x0001e20000100800 */
[----:B--2---:R-:W-:Y:S01]  /*0b80*/  MOV R4, UR4 ;  /* 0x0000000400047c02 */ /* 0x004fe20008000f00 */
[----:B0-----:R-:W-:-:S07]  /*0b90*/  IMAD.U32 R5, RZ, RZ, UR5 ;  /* 0x00000005ff057e24 */ /* 0x001fce000f8e00ff */
[----:B------:R-:W-:-:S07]  /*0ba0*/  LEPC R20, `(.L_x_16) ;  /* 0x000000001014794e */ /* 0x000fce0000000000 */
[----:B-1----:R-:W-:Y:S05]  /*0bb0*/  CALL.ABS.NOINC R8 ;  /* 0x0000000008007343 */ /* 0x002fea0003c00000 */
.L_x_16:
[----:B------:R0:W1:Y:S01]  /*0bc0*/  LDC.64 R8, c[0x4][R2] ;  /* 0x0100000002087b82 */ /* 0x0000620000000a00 */
[----:B------:R-:W2:Y:S01]  /*0bd0*/  LDCU.64 UR4, c[0x4][0x20] ;  /* 0x01000400ff0477ac */ /* 0x000ea20008000a00 */
[----:B------:R-:W-:Y:S02]  /*0be0*/  CS2R R6, SRZ ;  /* 0x0000000000067805 */ /* 0x000fe4000001ff00 */
[----:B--2---:R-:W-:Y:S01]  /*0bf0*/  MOV R4, UR4 ;  /* 0x0000000400047c02 */ /* 0x004fe20008000f00 */
[----:B0-----:R-:W-:-:S07]  /*0c00*/  IMAD.U32 R5, RZ, RZ, UR5 ;  /* 0x00000005ff057e24 */ /* 0x001fce000f8e00ff */
[----:B------:R-:W-:-:S07]  /*0c10*/  LEPC R20, `(.L_x_17) ;  /* 0x000000001014794e */ /* 0x000fce0000000000 */
[----:B-1----:R-:W-:Y:S05]  /*0c20*/  CALL.ABS.NOINC R8 ;  /* 0x0000000008007343 */ /* 0x002fea0003c00000 */
.L_x_17:
[----:B------:R0:W-:Y:S01]  /*0c30*/  STL.64 [R1], R18 ;  /* 0x0000001201007387 */ /* 0x0001e20000100a00 */
[----:B------:R0:W1:Y:S01]  /*0c40*/  LDC.64 R8, c[0x4][R2] ;  /* 0x0100000002087b82 */ /* 0x0000620000000a00 */
[----:B------:R-:W2:Y:S01]  /*0c50*/  LDCU.64 UR4, c[0x4][0x10] ;  /* 0x01000200ff0477ac */ /* 0x000ea20008000a00 */
[----:B------:R-:W-:Y:S01]  /*0c60*/  MOV R6, UR37 ;  /* 0x0000002500067c02 */ /* 0x000fe20008000f00 */
[----:B------:R0:W-:Y:S01]  /*0c70*/  STL [R1+0x8], R26 ;  /* 0x0000081a01007387 */ /* 0x0001e20000100800 */
[----:B------:R-:W-:Y:S02]  /*0c80*/  IMAD.U32 R7, RZ, RZ, UR38 ;  /* 0x00000026ff077e24 */ /* 0x000fe4000f8e00ff */
[----:B--2---:R-:W-:Y:S02]  /*0c90*/  IMAD.U32 R4, RZ, RZ, UR4 ;  /* 0x00000004ff047e24 */ /* 0x004fe4000f8e00ff */
[----:B0-----:R-:W-:-:S07]  /*0ca0*/  IMAD.U32 R5, RZ, RZ, UR5 ;  /* 0x00000005ff057e24 */ /* 0x001fce000f8e00ff */
[----:B------:R-:W-:-:S07]  /*0cb0*/  LEPC R20, `(.L_x_18) ;  /* 0x000000001014794e */ /* 0x000fce0000000000 */
[----:B-1----:R-:W-:Y:S05]  /*0cc0*/  CALL.ABS.NOINC R8 ;  /* 0x0000000008007343 */ /* 0x002fea0003c00000 */
.L_x_18:
[----:B------:R0:W1:Y:S01]  /*0cd0*/  LDC.64 R8, c[0x4][R2] ;  /* 0x0100000002087b82 */ /* 0x0000620000000a00 */
[----:B------:R-:W2:Y:S01]  /*0ce0*/  LDCU.64 UR4, c[0x4][0x28] ;  /* 0x01000500ff0477ac */ /* 0x000ea20008000a00 */
[----:B------:R-:W-:Y:S01]  /*0cf0*/  CS2R R6, SRZ ;  /* 0x0000000000067805 */ /* 0x000fe2000001ff00 */
[----:B--2---:R-:W-:Y:S02]  /*0d00*/  IMAD.U32 R4, RZ, RZ, UR4 ;  /* 0x00000004ff047e24 */ /* 0x004fe4000f8e00ff */
[----:B0-----:R-:W-:-:S07]  /*0d10*/  IMAD.U32 R5, RZ, RZ, UR5 ;  /* 0x00000005ff057e24 */ /* 0x001fce000f8e00ff */
[----:B------:R-:W-:-:S07]  /*0d20*/  LEPC R20, `(.L_x_19) ;  /* 0x000000001014794e */ /* 0x000fce0000000000 */
[----:B-1----:R-:W-:Y:S05]  /*0d30*/  CALL.ABS.NOINC R8 ;  /* 0x0000000008007343 */ /* 0x002fea0003c00000 */
.L_x_19:
[----:B------:R0:W-:Y:S01]  /*0d40*/  STL.64 [R1], R16 ;  /* 0x0000001001007387 */ /* 0x0001e20000100a00 */
[----:B------:R0:W1:Y:S01]  /*0d50*/  LDC.64 R8, c[0x4][R2] ;  /* 0x0100000002087b82 */ /* 0x0000620000000a00 */
[----:B------:R-:W2:Y:S01]  /*0d60*/  LDCU.64 UR4, c[0x4][0x10] ;  /* 0x01000200ff0477ac */ /* 0x000ea20008000a00 */
[----:B------:R-:W-:Y:S01]  /*0d70*/  IMAD.U32 R6, RZ, RZ, UR37 ;  /* 0x00000025ff067e24 */ /* 0x000fe2000f8e00ff */
[----:B------:R0:W-:Y:S01]  /*0d80*/  STL [R1+0x8], R24 ;  /* 0x0000081801007387 */ /* 0x0001e20000100800 */
[----:B------:R-:W-:Y:S01]  /*0d90*/  IMAD.U32 R7, RZ, RZ, UR38 ;  /* 0x00000026ff077e24 */ /* 0x000fe2000f8e00ff */
[----:B--2---:R-:W-:Y:S01]  /*0da0*/  MOV R4, UR4 ;  /* 0x0000000400047c02 */ /* 0x004fe20008000f00 */
[----:B0-----:R-:W-:-:S07]  /*0db0*/  IMAD.U32 R5, RZ, RZ, UR5 ;  /* 0x00000005ff057e24 */ /* 0x001fce000f8e00ff */
[----:B------:R-:W-:-:S07]  /*0dc0*/  LEPC R20, `(.L_x_20) ;  /* 0x000000001014794e */ /* 0x000fce0000000000 */
[----:B-1----:R-:W-:Y:S05]  /*0dd0*/  CALL.ABS.NOINC R8 ;  /* 0x0000000008007343 */ /* 0x002fea0003c00000 */
.L_x_20:
[----:B------:R0:W1:Y:S01]  /*0de0*/  LDC.64 R8, c[0x4][R2] ;  /* 0x0100000002087b82 */ /* 0x0000620000000a00 */
[----:B------:R-:W2:Y:S01]  /*0df0*/  LDCU.64 UR4, c[0x4][0x30] ;  /* 0x01000600ff0477ac */ /* 0x000ea20008000a00 */
[----:B------:R-:W-:Y:S02]  /*0e00*/  CS2R R6, SRZ ;  /* 0x0000000000067805 */ /* 0x000fe4000001ff00 */
[----:B--2---:R-:W-:Y:S01]  /*0e10*/  MOV R4, UR4 ;  /* 0x0000000400047c02 */ /* 0x004fe20008000f00 */
[----:B0-----:R-:W-:-:S07]  /*0e20*/  IMAD.U32 R5, RZ, RZ, UR5 ;  /* 0x00000005ff057e24 */ /* 0x001fce000f8e00ff */
[----:B------:R-:W-:-:S07]  /*0e30*/  LEPC R20, `(.L_x_21) ;  /* 0x000000001014794e */ /* 0x000fce0000000000 */
[----:B-1----:R-:W-:Y:S05]  /*0e40*/  CALL.ABS.NOINC R8 ;  /* 0x0000000008007343 */ /* 0x002fea0003c00000 */
.L_x_21:
[----:B------:R0:W-:Y:S01]  /*0e50*/  STL [R1], R22 ;  /* 0x0000001601007387 */ /* 0x0001e20000100800 */
[----:B------:R0:W1:Y:S01]  /*0e60*/  LDC.64 R8, c[0x4][R2] ;  /* 0x0100000002087b82 */ /* 0x0000620000000a00 */
[----:B------:R-:W2:Y:S01]  /*0e70*/  LDCU.64 UR4, c[0x4][0x38] ;  /* 0x01000700ff0477ac */ /* 0x000ea20008000a00 */
[----:B------:R-:W-:Y:S01]  /*0e80*/  MOV R6, UR37 ;  /* 0x0000002500067c02 */ /* 0x000fe20008000f00 */
[----:B------:R-:W-:Y:S02]  /*0e90*/  IMAD.U32 R7, RZ, RZ, UR38 ;  /* 0x00000026ff077e24 */ /* 0x000fe4000f8e00ff */
[----:B--2---:R-:W-:Y:S02]  /*0ea0*/  IMAD.U32 R4, RZ, RZ, UR4 ;  /* 0x00000004ff047e24 */ /* 0x004fe4000f8e00ff */
[----:B0-----:R-:W-:-:S07]  /*0eb0*/  IMAD.U32 R5, RZ, RZ, UR5 ;  /* 0x00000005ff057e24 */ /* 0x001fce000f8e00ff */
[----:B------:R-:W-:-:S07]  /*0ec0*/  LEPC R20, `(.L_x_22) ;  /* 0x000000001014794e */ /* 0x000fce0000000000 */
[----:B-1----:R-:W-:Y:S05]  /*0ed0*/  CALL.ABS.NOINC R8 ;  /* 0x0000000008007343 */ /* 0x002fea0003c00000 */
.L_x_22:
[----:B------:R-:W0:Y:S01]  /*0ee0*/  LDC.64 R2, c[0x4][R2] ;  /* 0x0100000002027b82 */ /* 0x000e220000000a00 */
[----:B------:R-:W1:Y:S01]  /*0ef0*/  LDCU.64 UR4, c[0x4][0x40] ;  /* 0x01000800ff0477ac */ /* 0x000e620008000a00 */
[----:B------:R-:W-:Y:S01]  /*0f00*/  CS2R R6, SRZ ;  /* 0x0000000000067805 */ /* 0x000fe2000001ff00 */
[----:B-1----:R-:W-:Y:S02]  /*0f10*/  IMAD.U32 R4, RZ, RZ, UR4 ;  /* 0x00000004ff047e24 */ /* 0x002fe4000f8e00ff */
[----:B------:R-:W-:-:S07]  /*0f20*/  IMAD.U32 R5, RZ, RZ, UR5 ;  /* 0x00000005ff057e24 */ /* 0x000fce000f8e00ff */
[----:B------:R-:W-:-:S07]  /*0f30*/  LEPC R20, `(.L_x_12) ;  /* 0x000000001014794e */ /* 0x000fce0000000000 */
[----:B0-----:R-:W-:Y:S05]  /*0f40*/  CALL.ABS.NOINC R2 ;  /* 0x0000000002007343 */ /* 0x001fea0003c00000 */
.L_x_12:
[----:B------:R-:W-:Y:S05]  /*0f50*/  WARPSYNC.ALL ;  /* 0x0000000000007948 */ /* 0x000fea0003800000 */
[----:B------:R-:W-:Y:S01]  /*0f60*/  UIADD3 UR4, UPT, UPT, UR36, 0x2, URZ ;  /* 0x0000000224047890 */ /* 0x000fe2000fffe0ff */
[----:B------:R-:W-:Y:S01]  /*0f70*/  IADD3 R0, PT, PT, R25, R18, RZ ;  /* 0x0000001219007210 */ /* 0x000fe20007ffe0ff */
        /* <DEDUP_REMOVED lines=11> */
.L_x_24:
[----:B------:R-:W-:Y:S01]  /*1030*/  IMAD.U32 R10, RZ, RZ, UR42 ;  /* 0x0000002aff0a7e24 */ /* 0x000fe2000f8e00ff */
[----:B------:R-:W-:Y:S01]  /*1040*/  MOV R11, UR40 ;  /* 0x00000028000b7c02 */ /* 0x000fe20008000f00 */
[----:B------:R-:W-:Y:S01]  /*1050*/  IMAD.U32 R0, RZ, RZ, UR39 ;  /* 0x00000027ff007e24 */ /* 0x000fe2000f8e00ff */
[----:B------:R-:W-:Y:S01]  /*1060*/  MOV R2, 0x0 ;  /* 0x0000000000027802 */ /* 0x000fe20000000f00 */
[----:B------:R-:W0:Y:S01]  /*1070*/  LDCU.64 UR4, c[0x4][0x10] ;  /* 0x01000200ff0477ac */ /* 0x000e220008000a00 */
[----:B------:R-:W-:Y:S01]  /*1080*/  MOV R6, UR37 ;  /* 0x0000002500067c02 */ /* 0x000fe20008000f00 */
[----:B------:R1:W-:Y:S01]  /*1090*/  STL.64 [R1], R10 ;  /* 0x0000000a01007387 */ /* 0x0003e20000100a00 */
[----:B------:R1:W2:Y:S01]  /*10a0*/  LDC.64 R8, c[0x4][R2] ;  /* 0x0100000002087b82 */ /* 0x0002a20000000a00 */
[----:B------:R-:W-:Y:S02]  /*10b0*/  IMAD.U32 R7, RZ, RZ, UR38 ;  /* 0x00000026ff077e24 */ /* 0x000fe4000f8e00ff */
[----:B------:R1:W-:Y:S01]  /*10c0*/  STL [R1+0x8], R0 ;  /* 0x0000080001007387 */ /* 0x0003e20000100800 */
[----:B0-----:R-:W-:-:S02]  /*10d0*/  IMAD.U32 R4, RZ, RZ, UR4 ;  /* 0x00000004ff047e24 */ /* 0x001fc4000f8e00ff */
[----:B-1----:R-:W-:-:S07]  /*10e0*/  IMAD.U32 R5, RZ, RZ, UR5 ;  /* 0x00000005ff057e24 */ /* 0x002fce000f8e00ff */
[----:B------:R-:W-:-:S07]  /*10f0*/  LEPC R20, `(.L_x_25) ;  /* 0x000000001014794e */ /* 0x000fce0000000000 */
[----:B--2---:R-:W-:Y:S05]  /*1100*/  CALL.ABS.NOINC R8 ;  /* 0x0000000008007343 */ /* 0x004fea0003c00000 */
.L_x_25:
[----:B------:R0:W1:Y:S01]  /*1110*/  LDC.64 R8, c[0x4][R2] ;  /* 0x0100000002087b82 */ /* 0x0000620000000a00 */
[----:B------:R-:W2:Y:S01]  /*1120*/  LDCU.64 UR4, c[0x4][0x18] ;  /* 0x01000300ff0477ac */ /* 0x000ea20008000a00 */
[----:B------:R-:W-:Y:S01]  /*1130*/  CS2R R6, SRZ ;  /* 0x0000000000067805 */ /* 0x000fe2000001ff00 */
[----:B--2---:R-:W-:Y:S02]  /*1140*/  IMAD.U32 R4, RZ, RZ, UR4 ;  /* 0x00000004ff047e24 */ /* 0x004fe4000f8e00ff */
[----:B0-----:R-:W-:-:S07]  /*1150*/  IMAD.U32 R5, RZ, RZ, UR5 ;  /* 0x00000005ff057e24 */ /* 0x001fce000f8e00ff */
[----:B------:R-:W-:-:S07]  /*1160*/  LEPC R20, `(.L_x_26) ;  /* 0x000000001014794e */ /* 0x000fce0000000000 */
[----:B-1----:R-:W-:Y:S05]  /*1170*/  CALL.ABS.NOINC R8 ;  /* 0x0000000008007343 */ /* 0x002fea0003c00000 */
.L_x_26:
[----:B------:R-:W-:Y:S01]  /*1180*/  MOV R10, UR44 ;  /* 0x0000002c000a7c02 */ /* 0x000fe20008000f00 */
[----:B------:R-:W-:Y:S01]  /*1190*/  IMAD.U32 R11, RZ, RZ, UR43 ;  /* 0x0000002bff0b7e24 */ /* 0x000fe2000f8e00ff */
[----:B------:R0:W1:Y:S01]  /*11a0*/  LDC.64 R8, c[0x4][R2] ;  /* 0x0100000002087b82 */ /* 0x0000620000000a00 */
[----:B------:R-:W-:Y:S01]  /*11b0*/  IMAD.U32 R0, RZ, RZ, UR41 ;  /* 0x00000029ff007e24 */ /* 0x000fe2000f8e00ff */
[----:B------:R-:W2:Y:S01]  /*11c0*/  LDCU.64 UR4, c[0x4][0x10] ;  /* 0x01000200ff0477ac */ /* 0x000ea20008000a00 */
[----:B------:R-:W-:Y:S01]  /*11d0*/  IMAD.U32 R6, RZ, RZ, UR37 ;  /* 0x00000025ff067e24 */ /* 0x000fe2000f8e00ff */
[----:B------:R0:W-:Y:S01]  /*11e0*/  STL.64 [R1], R10 ;  /* 0x0000000a01007387 */ /* 0x0001e20000100a00 */
[----:B------:R-:W-:-:S03]  /*11f0*/  IMAD.U32 R7, RZ, RZ, UR38 ;  /* 0x00000026ff077e24 */ /* 0x000fc6000f8e00ff */
[----:B------:R0:W-:Y:S01]  /*1200*/  STL [R1+0x8], R0 ;  /* 0x0000080001007387 */ /* 0x0001e20000100800 */
[----:B--2---:R-:W-:Y:S01]  /*1210*/  IMAD.U32 R4, RZ, RZ, UR4 ;  /* 0x00000004ff047e24 */ /* 0x004fe2000f8e00ff */
[----:B0-----:R-:W-:-:S07]  /*1220*/  MOV R5, UR5 ;  /* 0x0000000500057c02 */ /* 0x001fce0008000f00 */
[----:B------:R-:W-:-:S07]  /*1230*/  LEPC R20, `(.L_x_27) ;  /* 0x000000001014794e */ /* 0x000fce0000000000 */
[----:B-1----:R-:W-:Y:S05]  /*1240*/  CALL.ABS.NOINC R8 ;  /* 0x0000000008007343 */ /* 0x002fea0003c00000 */
.L_x_27:
[----:B------:R0:W1:Y:S01]  /*1250*/  LDC.64 R8, c[0x4][R2] ;  /* 0x0100000002087b82 */ /* 0x0000620000000a00 */
[----:B------:R-:W2:Y:S01]  /*1260*/  LDCU.64 UR4, c[0x4][0x20] ;  /* 0x01000400ff0477ac */ /* 0x000ea20008000a00 */
[----:B------:R-:W-:Y:S01]  /*1270*/  CS2R R6, SRZ ;  /* 0x0000000000067805 */ /* 0x000fe2000001ff00 */
[----:B--2---:R-:W-:Y:S01]  /*1280*/  IMAD.U32 R4, RZ, RZ, UR4 ;  /* 0x00000004ff047e24 */ /* 0x004fe2000f8e00ff */
[----:B0-----:R-:W-:-:S07]  /*1290*/  MOV R5, UR5 ;  /* 0x0000000500057c02 */ /* 0x001fce0008000f00 */
[----:B------:R-:W-:-:S07]  /*12a0*/  LEPC R20, `(.L_x_28) ;  /* 0x000000001014794e */ /* 0x000fce0000000000 */
[----:B-1----:R-:W-:Y:S05]  /*12b0*/  CALL.ABS.NOINC R8 ;  /* 0x0000000008007343 */ /* 0x002fea0003c00000 */
.L_x_28:
        /* <DEDUP_REMOVED lines=10> */
.L_x_29:
[----:B------:R0:W1:Y:S01]  /*1360*/  LDC.64 R8, c[0x4][R2] ;  /* 0x0100000002087b82 */ /* 0x0000620000000a00 */
[----:B------:R-:W2:Y:S01]  /*1370*/  LDCU.64 UR4, c[0x4][0x28] ;  /* 0x01000500ff0477ac */ /* 0x000ea20008000a00 */
[----:B------:R-:W-:Y:S01]  /*1380*/  CS2R R6, SRZ ;  /* 0x0000000000067805 */ /* 0x000fe2000001ff00 */
[----:B--2---:R-:W-:Y:S02]  /*1390*/  IMAD.U32 R4, RZ, RZ, UR4 ;  /* 0x00000004ff047e24 */ /* 0x004fe4000f8e00ff */
[----:B0-----:R-:W-:-:S07]  /*13a0*/  IMAD.U32 R5, RZ, RZ, UR5 ;  /* 0x00000005ff057e24 */ /* 0x001fce000f8e00ff */
[----:B------:R-:W-:-:S07]  /*13b0*/  LEPC R20, `(.L_x_30) ;  /* 0x000000001014794e */ /* 0x000fce0000000000 */
[----:B-1----:R-:W-:Y:S05]  /*13c0*/  CALL.ABS.NOINC R8 ;  /* 0x0000000008007343 */ /* 0x002fea0003c00000 */
.L_x_30:
        /* <DEDUP_REMOVED lines=10> */
.L_x_31:
[----:B------:R0:W1:Y:S01]  /*1470*/  LDC.64 R8, c[0x4][R2] ;  /* 0x0100000002087b82 */ /* 0x0000620000000a00 */
[----:B------:R-:W2:Y:S01]  /*1480*/  LDCU.64 UR4, c[0x4][0x30] ;  /* 0x01000600ff0477ac */ /* 0x000ea20008000a00 */
[----:B------:R-:W-:Y:S01]  /*1490*/  CS2R R6, SRZ ;  /* 0x0000000000067805 */ /* 0x000fe2000001ff00 */
[----:B--2---:R-:W-:Y:S01]  /*14a0*/  IMAD.U32 R4, RZ, RZ, UR4 ;  /* 0x00000004ff047e24 */ /* 0x004fe2000f8e00ff */
[----:B0-----:R-:W-:-:S07]  /*14b0*/  MOV R5, UR5 ;  /* 0x0000000500057c02 */ /* 0x001fce0008000f00 */
[----:B------:R-:W-:-:S07]  /*14c0*/  LEPC R20, `(.L_x_32) ;  /* 0x000000001014794e */ /* 0x000fce0000000000 */
[----:B-1----:R-:W-:Y:S05]  /*14d0*/  CALL.ABS.NOINC R8 ;  /* 0x0000000008007343 */ /* 0x002fea0003c00000 */
.L_x_32:
[----:B------:R0:W-:Y:S01]  /*14e0*/  STL [R1], R22 ;  /* 0x0000001601007387 */ /* 0x0001e20000100800 */
[----:B------:R0:W1:Y:S01]  /*14f0*/  LDC.64 R8, c[0x4][R2] ;  /* 0x0100000002087b82 */ /* 0x0000620000000a00 */
[----:B------:R-:W2:Y:S01]  /*1500*/  LDCU.64 UR4, c[0x4][0x38] ;  /* 0x01000700ff0477ac */ /* 0x000ea20008000a00 */
[----:B------:R-:W-:Y:S01]  /*1510*/  IMAD.U32 R6, RZ, RZ, UR37 ;  /* 0x00000025ff067e24 */ /* 0x000fe2000f8e00ff */
[----:B------:R-:W-:Y:S01]  /*1520*/  MOV R7, UR38 ;  /* 0x0000002600077c02 */ /* 0x000fe20008000f00 */
[----:B--2---:R-:W-:Y:S02]  /*1530*/  IMAD.U32 R4, RZ, RZ, UR4 ;  /* 0x00000004ff047e24 */ /* 0x004fe4000f8e00ff */
[----:B0-----:R-:W-:-:S07]  /*1540*/  IMAD.U32 R5, RZ, RZ, UR5 ;  /* 0x00000005ff057e24 */ /* 0x001fce000f8e00ff */
[----:B------:R-:W-:-:S07]  /*1550*/  LEPC R20, `(.L_x_33) ;  /* 0x000000001014794e */ /* 0x000fce0000000000 */
[----:B-1----:R-:W-:Y:S05]  /*1560*/  CALL.ABS.NOINC R8 ;  /* 0x0000000008007343 */ /* 0x002fea0003c00000 */
.L_x_33:
[----:B------:R-:W0:Y:S01]  /*1570*/  LDC.64 R2, c[0x4][R2] ;  /* 0x0100000002027b82 */ /* 0x000e220000000a00 */
[----:B------:R-:W1:Y:S01]  /*1580*/  LDCU.64 UR4, c[0x4][0x40] ;  /* 0x01000800ff0477ac */ /* 0x000e620008000a00 */
[----:B------:R-:W-:Y:S01]  /*1590*/  CS2R R6, SRZ ;  /* 0x0000000000067805 */ /* 0x000fe2000001ff00 */
[----:B-1----:R-:W-:Y:S02]  /*15a0*/  IMAD.U32 R4, RZ, RZ, UR4 ;  /* 0x00000004ff047e24 */ /* 0x002fe4000f8e00ff */
[----:B------:R-:W-:-:S07]  /*15b0*/  IMAD.U32 R5, RZ, RZ, UR5 ;  /* 0x00000005ff057e24 */ /* 0x000fce000f8e00ff */
[----:B------:R-:W-:-:S07]  /*15c0*/  LEPC R20, `(.L_x_23) ;  /* 0x000000001014794e */ /* 0x000fce0000000000 */
[----:B0-----:R-:W-:Y:S05]  /*15d0*/  CALL.ABS.NOINC R2 ;  /* 0x0000000002007343 */ /* 0x001fea0003c00000 */
.L_x_23:
        /* <DEDUP_REMOVED lines=10> */
[----:B0-----:R-:W-:Y:S01]  /*1680*/  MOV R4, UR4 ;  /* 0x0000000400047c02 */ /* 0x001fe20008000f00 */
[----:B------:R-:W-:-:S07]  /*1690*/  IMAD.U32 R5, RZ, RZ, UR5 ;  /* 0x00000005ff057e24 */ /* 0x000fce000f8e00ff */
[----:B------:R-:W-:-:S07]  /*16a0*/  LEPC R20, `(.L_x_35) ;  /* 0x000000001014794e */ /* 0x000fce0000000000 */
[----:B-1----:R-:W-:Y:S05]  /*16b0*/  CALL.ABS.NOINC R2 ;  /* 0x0000000002007343 */ /* 0x002fea0003c00000 */
.L_x_35:
[----:B------:R-:W-:Y:S01]  /*16c0*/  IMAD.U32 R10, RZ, RZ, UR42 ;  /* 0x0000002aff0a7e24 */ /* 0x000fe2000f8e00ff */
[----:B------:R-:W-:Y:S01]  /*16d0*/  MOV R0, UR39 ;  /* 0x0000002700007c02 */ /* 0x000fe20008000f00 */
[----:B------:R-:W-:Y:S01]  /*16e0*/  IMAD.U32 R11, RZ, RZ, UR40 ;  /* 0x00000028ff0b7e24 */ /* 0x000fe2000f8e00ff */
[----:B------:R-:W-:Y:S01]  /*16f0*/  MOV R2, 0x0 ;  /* 0x0000000000027802 */ /* 0x000fe20000000f00 */
[----:B------:R-:W0:Y:S01]  /*1700*/  LDCU.64 UR4, c[0x4][0x10] ;  /* 0x01000200ff0477ac */ /* 0x000e220008000a00 */
[----:B------:R-:W-:Y:S01]  /*1710*/  IMAD.U32 R6, RZ, RZ, UR37 ;  /* 0x00000025ff067e24 */ /* 0x000fe2000f8e00ff */
[----:B------:R1:W-:Y:S01]  /*1720*/  STL [R1+0x8], R0 ;  /* 0x0000080001007387 */ /* 0x0003e20000100800 */
[----:B------:R1:W2:Y:S01]  /*1730*/  LDC.64 R8, c[0x4][R2] ;  /* 0x0100000002087b82 */ /* 0x0002a20000000a00 */
[----:B------:R-:W-:Y:S02]  /*1740*/  MOV R7, UR38 ;  /* 0x0000002600077c02 */ /* 0x000fe40008000f00 */
[----:B------:R1:W-:Y:S01]  /*1750*/  STL.64 [R1], R10 ;  /* 0x0000000a01007387 */ /* 0x0003e20000100a00 */
[----:B0-----:R-:W-:-:S02]  /*1760*/  IMAD.U32 R4, RZ, RZ, UR4 ;  /* 0x00000004ff047e24 */ /* 0x001fc4000f8e00ff */
[----:B-1----:R-:W-:-:S07]  /*1770*/  IMAD.U32 R5, RZ, RZ, UR5 ;  /* 0x00000005ff057e24 */ /* 0x002fce000f8e00ff */
[----:B------:R-:W-:-:S07]  /*1780*/  LEPC R20, `(.L_x_36) ;  /* 0x000000001014794e */ /* 0x000fce0000000000 */
[----:B--2---:R-:W-:Y:S05]  /*1790*/  CALL.ABS.NOINC R8 ;  /* 0x0000000008007343 */ /* 0x004fea0003c00000 */
.L_x_36:
[----:B------:R0:W1:Y:S01]  /*17a0*/  LDC.64 R8, c[0x4][R2] ;  /* 0x0100000002087b82 */ /* 0x0000620000000a00 */
[----:B------:R-:W2:Y:S01]  /*17b0*/  LDCU.64 UR4, c[0x4][0x18] ;  /* 0x01000300ff0477ac */ /* 0x000ea20008000a00 */
[----:B------:R-:W-:Y:S01]  /*17c0*/  CS2R R6, SRZ ;  /* 0x0000000000067805 */ /* 0x000fe2000001ff00 */
[----:B--2---:R-:W-:Y:S02]  /*17d0*/  IMAD.U32 R4, RZ, RZ, UR4 ;  /* 0x00000004ff047e24 */ /* 0x004fe4000f8e00ff */
[----:B0-----:R-:W-:-:S07]  /*17e0*/  IMAD.U32 R5, RZ, RZ, UR5 ;  /* 0x00000005ff057e24 */ /* 0x001fce000f8e00ff */
[----:B------:R-:W-:-:S07]  /*17f0*/  LEPC R20, `(.L_x_37) ;  /* 0x000000001014794e */ /* 0x000fce0000000000 */
[----:B-1----:R-:W-:Y:S05]  /*1800*/  CALL.ABS.NOINC R8 ;  /* 0x0000000008007343 */ /* 0x002fea0003c00000 */
.L_x_37:
[----:B------:R-:W-:Y:S01]  /*1810*/  IMAD.U32 R10, RZ, RZ, UR44 ;  /* 0x0000002cff0a7e24 */ /* 0x000fe2000f8e00ff */
[----:B------:R-:W-:Y:S01]  /*1820*/  MOV R11, UR43 ;  /* 0x0000002b000b7c02 */ /* 0x000fe20008000f00 */
[----:B------:R-:W-:Y:S01]  /*1830*/  IMAD.U32 R0, RZ, RZ, UR41 ;  /* 0x00000029ff007e24 */ /* 0x000fe2000f8e00ff */
[----:B------:R0:W1:Y:S01]  /*1840*/  LDC.64 R8, c[0x4][R2] ;  /* 0x0100000002087b82 */ /* 0x0000620000000a00 */
[----:B------:R-:W2:Y:S01]  /*1850*/  LDCU.64 UR4, c[0x4][0x10] ;  /* 0x01000200ff0477ac */ /* 0x000ea20008000a00 */
[----:B------:R-:W-:Y:S01]  /*1860*/  MOV R6, UR37 ;  /* 0x0000002500067c02 */ /* 0x000fe20008000f00 */
[----:B------:R0:W-:Y:S01]  /*1870*/  STL.64 [R1], R10 ;  /* 0x0000000a01007387 */ /* 0x0001e20000100a00 */
[----:B------:R-:W-:-:S03]  /*1880*/  IMAD.U32 R7, RZ, RZ, UR38 ;  /* 0x00000026ff077e24 */ /* 0x000fc6000f8e00ff */
[----:B------:R0:W-:Y:S01]  /*1890*/  STL [R1+0x8], R0 ;  /* 0x0000080001007387 */ /* 0x0001e20000100800 */
[----:B--2---:R-:W-:Y:S02]  /*18a0*/  IMAD.U32 R4, RZ, RZ, UR4 ;  /* 0x00000004ff047e24 */ /* 0x004fe4000f8e00ff */
[----:B0-----:R-:W-:-:S07]  /*18b0*/  IMAD.U32 R5, RZ, RZ, UR5 ;  /* 0x00000005ff057e24 */ /* 0x001fce000f8e00ff */
[----:B------:R-:W-:-:S07]  /*18c0*/  LEPC R20, `(.L_x_38) ;  /* 0x000000001014794e */ /* 0x000fce0000000000 */
[----:B-1----:R-:W-:Y:S05]  /*18d0*/  CALL.ABS.NOINC R8 ;  /* 0x0000000008007343 */ /* 0x002fea0003c00000 */
.L_x_38:
[----:B------:R0:W1:Y:S01]  /*18e0*/  LDC.64 R8, c[0x4][R2] ;  /* 0x0100000002087b82 */ /* 0x0000620000000a00 */
[----:B------:R-:W2:Y:S01]  /*18f0*/  LDCU.64 UR4, c[0x4][0x20] ;  /* 0x01000400ff0477ac */ /* 0x000ea20008000a00 */
[----:B------:R-:W-:Y:S01]  /*1900*/  CS2R R6, SRZ ;  /* 0x0000000000067805 */ /* 0x000fe2000001ff00 */
[----:B--2---:R-:W-:Y:S02]  /*1910*/  IMAD.U32 R4, RZ, RZ, UR4 ;  /* 0x00000004ff047e24 */ /* 0x004fe4000f8e00ff */
[----:B0-----:R-:W-:-:S07]  /*1920*/  IMAD.U32 R5, RZ, RZ, UR5 ;  /* 0x00000005ff057e24 */ /* 0x001fce000f8e00ff */
[----:B------:R-:W-:-:S07]  /*1930*/  LEPC R20, `(.L_x_39) ;  /* 0x000000001014794e */ /* 0x000fce0000000000 */
[----:B-1----:R-:W-:Y:S05]  /*1940*/  CALL.ABS.NOINC R8 ;  /* 0x0000000008007343 */ /* 0x002fea0003c00000 */
.L_x_39:
        /* <DEDUP_REMOVED lines=10> */
.L_x_40:
[----:B------:R0:W1:Y:S01]  /*19f0*/  LDC.64 R8, c[0x4][R2] ;  /* 0x0100000002087b82 */ /* 0x0000620000000a00 */
[----:B------:R-:W2:Y:S01]  /*1a00*/  LDCU.64 UR4, c[0x4][0x28] ;  /* 0x01000500ff0477ac */ /* 0x000ea20008000a00 */
[----:B------:R-:W-:Y:S02]  /*1a10*/  CS2R R6, SRZ ;  /* 0x0000000000067805 */ /* 0x000fe4000001ff00 */
[----:B--2---:R-:W-:Y:S01]  /*1a20*/  MOV R4, UR4 ;  /* 0x0000000400047c02 */ /* 0x004fe20008000f00 */
[----:B0-----:R-:W-:-:S07]  /*1a30*/  IMAD.U32 R5, RZ, RZ, UR5 ;  /* 0x00000005ff057e24 */ /* 0x001fce000f8e00ff */
[----:B------:R-:W-:-:S07]  /*1a40*/  LEPC R20, `(.L_x_41) ;  /* 0x000000001014794e */ /* 0x000fce0000000000 */
[----:B-1----:R-:W-:Y:S05]  /*1a50*/  CALL.ABS.NOINC R8 ;  /* 0x0000000008007343 */ /* 0x002fea0003c00000 */
.L_x_41:
        /* <DEDUP_REMOVED lines=10> */
.L_x_42:
[----:B------:R0:W1:Y:S01]  /*1b00*/  LDC.64 R8, c[0x4][R2] ;  /* 0x0100000002087b82 */ /* 0x0000620000000a00 */
[----:B------:R-:W2:Y:S01]  /*1b10*/  LDCU.64 UR4, c[0x4][0x30] ;  /* 0x01000600ff0477ac */ /* 0x000ea20008000a00 */
[----:B------:R-:W-:Y:S01]  /*1b20*/  CS2R R6, SRZ ;  /* 0x0000000000067805 */ /* 0x000fe2000001ff00 */
[----:B--2---:R-:W-:Y:S02]  /*1b30*/  IMAD.U32 R4, RZ, RZ, UR4 ;  /* 0x00000004ff047e24 */ /* 0x004fe4000f8e00ff */
[----:B0-----:R-:W-:-:S07]  /*1b40*/  IMAD.U32 R5, RZ, RZ, UR5 ;  /* 0x00000005ff057e24 */ /* 0x001fce000f8e00ff */
[----:B------:R-:W-:-:S07]  /*1b50*/  LEPC R20, `(.L_x_43) ;  /* 0x000000001014794e */ /* 0x000fce0000000000 */
[----:B-1----:R-:W-:Y:S05]  /*1b60*/  CALL.ABS.NOINC R8 ;  /* 0x0000000008007343 */ /* 0x002fea0003c00000 */
.L_x_43:
[----:B------:R0:W-:Y:S01]  /*1b70*/  STL [R1], R22 ;  /* 0x0000001601007387 */ /* 0x0001e20000100800 */
[----:B------:R0:W1:Y:S01]  /*1b80*/  LDC.64 R8, c[0x4][R2] ;  /* 0x0100000002087b82 */ /* 0x0000620000000a00 */
[----:B------:R-:W2:Y:S01]  /*1b90*/  LDCU.64 UR4, c[0x4][0x38] ;  /* 0x01000700ff0477ac */ /* 0x000ea20008000a00 */
[----:B------:R-:W-:Y:S02]  /*1ba0*/  IMAD.U32 R6, RZ, RZ, UR37 ;  /* 0x00000025ff067e24 */ /* 0x000fe4000f8e00ff */
[----:B------:R-:W-:Y:S01]  /*1bb0*/  IMAD.U32 R7, RZ, RZ, UR38 ;  /* 0x00000026ff077e24 */ /* 0x000fe2000f8e00ff */
[----:B--2---:R-:W-:Y:S01]  /*1bc0*/  MOV R4, UR4 ;  /* 0x0000000400047c02 */ /* 0x004fe20008000f00 */
[----:B0-----:R-:W-:-:S07]  /*1bd0*/  IMAD.U32 R5, RZ, RZ, UR5 ;  /* 0x00000005ff057e24 */ /* 0x001fce000f8e00ff */
[----:B------:R-:W-:-:S07]  /*1be0*/  LEPC R20, `(.L_x_44) ;  /* 0x000000001014794e */ /* 0x000fce0000000000 */
[----:B-1----:R-:W-:Y:S05]  /*1bf0*/  CALL.ABS.NOINC R8 ;  /* 0x0000000008007343 */ /* 0x002fea0003c00000 */
.L_x_44:
[----:B------:R-:W0:Y:S01]  /*1c00*/  LDC.64 R2, c[0x4][R2] ;  /* 0x0100000002027b82 */ /* 0x000e220000000a00 */
[----:B------:R-:W1:Y:S01]  /*1c10*/  LDCU.64 UR4, c[0x4][0x40] ;  /* 0x01000800ff0477ac */ /* 0x000e620008000a00 */
[----:B------:R-:W-:Y:S02]  /*1c20*/  CS2R R6, SRZ ;  /* 0x0000000000067805 */ /* 0x000fe4000001ff00 */
[----:B-1----:R-:W-:Y:S01]  /*1c30*/  MOV R4, UR4 ;  /* 0x0000000400047c02 */ /* 0x002fe20008000f00 */
[----:B------:R-:W-:-:S07]  /*1c40*/  IMAD.U32 R5, RZ, RZ, UR5 ;  /* 0x00000005ff057e24 */ /* 0x000fce000f8e00ff */
[----:B------:R-:W-:-:S07]  /*1c50*/  LEPC R20, `(.L_x_34) ;  /* 0x000000001014794e */ /* 0x000fce0000000000 */
[----:B0-----:R-:W-:Y:S05]  /*1c60*/  CALL.ABS.NOINC R2 ;  /* 0x0000000002007343 */ /* 0x001fea0003c00000 */
.L_x_34:
[----:B------:R-:W-:Y:S05]  /*1c70*/  WARPSYNC.ALL ;  /* 0x0000000000007948 */ /* 0x000fea0003800000 */
[----:B------:R-:W-:Y:S01]  /*1c80*/  UIMAD UR4, UR42, UR40, URZ ;  /* 0x000000282a0472a4 */ /* 0x000fe2000f8e02ff */
[----:B------:R-:W-:Y:S01]  /*1c90*/  BAR.SYNC.DEFER_BLOCKING 0x0 ;  /* 0x0000000000007b1d */ /* 0x000fe20000010000 */
[----:B------:R-:W-:Y:S01]  /*1ca0*/  UIADD3 UR36, UPT, UPT, UR36, 0x4, URZ ;  /* 0x0000000424247890 */ /* 0x000fe2000fffe0ff */
[----:B------:R-:W-:Y:S01]  /*1cb0*/  VIADD R23, R23, 0x4 ;  /* 0x0000000417177836 */ /* 0x000fe20000000000 */
[----:B------:R-:W-:-:S04]  /*1cc0*/  UIMAD UR4, UR4, UR39, URZ ;  /* 0x00000027040472a4 */ /* 0x000fc8000f8e02ff */
[----:B------:R-:W-:-:S04]  /*1cd0*/  UIMAD UR4, UR4, UR44, URZ ;  /* 0x0000002c040472a4 */ /* 0x000fc8000f8e02ff */
[----:B------:R-:W-:-:S04]  /*1ce0*/  UIMAD UR4, UR4, UR43, URZ ;  /* 0x0000002b040472a4 */ /* 0x000fc8000f8e02ff */
[----:B------:R-:W-:-:S04]  /*1cf0*/  UIMAD UR4, UR4, UR41, URZ ;  /* 0x00000029040472a4 */ /* 0x000fc8000f8e02ff */
[----:B------:R-:W-:-:S04]  /*1d00*/  ULOP3.LUT UR4, UR4, 0x7ffffffc, URZ, 0xc0, !UPT ;  /* 0x7ffffffc04047892 */ /* 0x000fc8000f8ec0ff */
[----:B------:R-:W-:-:S09]  /*1d10*/  UISETP.NE.AND UP0, UPT, UR36, UR4, UPT ;  /* 0x000000042400728c */ /* 0x000fd2000bf05270 */
[----:B------:R-:W-:Y:S05]  /*1d20*/  BRA.U UP0, `(.L_x_45) ;  /* 0xffffffe500507547 */ /* 0x000fea000b83ffff */
[----:B------:R-:W-:-:S07]  /*1d30*/  IMAD.U32 R0, RZ, RZ, UR4 ;  /* 0x00000004ff007e24 */ /* 0x000fce000f8e00ff */
.L_x_0:
[----:B------:R-:W-:-:S04]  /*1d40*/  UIMAD UR4, UR42, UR40, URZ ;  /* 0x000000282a0472a4 */ /* 0x000fc8000f8e02ff */
[----:B------:R-:W-:-:S04]  /*1d50*/  UIMAD UR4, UR4, UR39, URZ ;  /* 0x00000027040472a4 */ /* 0x000fc8000f8e02ff */
[----:B------:R-:W-:-:S04]  /*1d60*/  UIMAD UR4, UR4, UR44, URZ ;  /* 0x0000002c040472a4 */ /* 0x000fc8000f8e02ff */
[----:B------:R-:W-:-:S04]  /*1d70*/  UIMAD UR4, UR4, UR43, URZ ;  /* 0x0000002b040472a4 */ /* 0x000fc8000f8e02ff */
[----:B------:R-:W-:-:S04]  /*1d80*/  UIMAD UR4, UR4, UR41, URZ ;  /* 0x00000029040472a4 */ /* 0x000fc8000f8e02ff */
[----:B------:R-:W-:-:S06]  /*1d90*/  ULOP3.LUT UR4, UR4, 0x3, URZ, 0xc0, !UPT ;  /* 0x0000000304047892 */ /* 0x000fcc000f8ec0ff */
[----:B------:R-:W-:-:S13]  /*1da0*/  ISETP.NE.AND P0, PT, RZ, UR4, PT ;  /* 0x00000004ff007c0c */ /* 0x000fda000bf05270 */
[----:B------:R-:W-:Y:S05]  /*1db0*/  @!P0 EXIT ;  /* 0x000000000000894d */ /* 0x000fea0003800000 */
[----:B------:R-:W-:Y:S01]  /*1dc0*/  IADD3 R25, PT, PT, -R18, R0, -R25 ;  /* 0x0000000012197210 */ /* 0x000fe20007ffe919 */
[----:B------:R-:W-:-:S12]  /*1dd0*/  UIADD3 UR36, UPT, UPT, -UR4, URZ, URZ ;  /* 0x000000ff04247290 */ /* 0x000fd8000fffe1ff */
.L_x_57:
[----:B------:R-:W-:Y:S01]  /*1de0*/  ISETP.NE.AND P0, PT, R25, RZ, PT ;  /* 0x000000ff1900720c */ /* 0x000fe20003f05270 */
[----:B------:R-:W-:-:S04]  /*1df0*/  UIADD3 UR36, UPT, UPT, UR36, 0x1, URZ ;  /* 0x0000000124247890 */ /* 0x000fc8000fffe0ff */
[----:B------:R-:W-:-:S04]  /*1e00*/  UISETP.NE.AND UP0, UPT, UR36, URZ, UPT ;  /* 0x000000ff2400728c */ /* 0x000fc8000bf05270 */
[----:B------:R-:W-:-:S04]  /*1e10*/  UP2UR UR45, UPR, URZ, 0x1 ;  /* 0x00000001ff2d7883 */ /* 0x000fc80008000000 */
[----:B------:R-:W-:Y:S08]  /*1e20*/  @P0 BRA `(.L_x_46) ;  /* 0x00000004008c0947 */ /* 0x000ff00003800000 */
[----:B------:R-:W-:Y:S01]  /*1e30*/  MOV R0, 0x0 ;  /* 0x0000000000007802 */ /* 0x000fe20000000f00 */
[----:B------:R-:W0:Y:S01]  /*1e40*/  LDCU.64 UR4, c[0x4][0x8] ;  /* 0x01000100ff0477ac */ /* 0x000e220008000a00 */
[----:B------:R-:W-:Y:S02]  /*1e50*/  CS2R R6, SRZ ;  /* 0x0000000000067805 */ /* 0x000fe4000001ff00 */
[----:B------:R1:W2:Y:S01]  /*1e60*/  LDC.64 R2, c[0x4][R0] ;  /* 0x0100000000027b82 */ /* 0x0002a20000000a00 */
[----:B0-----:R-:W-:Y:S01]  /*1e70*/  MOV R4, UR4 ;  /* 0x0000000400047c02 */ /* 0x001fe20008000f00 */
[----:B-1----:R-:W-:-:S07]  /*1e80*/  IMAD.U32 R5, RZ, RZ, UR5 ;  /* 0x00000005ff057e24 */ /* 0x002fce000f8e00ff */
[----:B------:R-:W-:-:S07]  /*1e90*/  LEPC R20, `(.L_x_47) ;  /* 0x000000001014794e */ /* 0x000fce0000000000 */
[----:B--2---:R-:W-:Y:S05]  /*1ea0*/  CALL.ABS.NOINC R2 ;  /* 0x0000000002007343 */ /* 0x004fea0003c00000 */
.L_x_47:
        /* <DEDUP_REMOVED lines=14> */
.L_x_48:
[----:B------:R0:W1:Y:S01]  /*1f90*/  LDC.64 R2, c[0x4][R23] ;  /* 0x0100000017027b82 */ /* 0x0000620000000a00 */
[----:B------:R-:W2:Y:S01]  /*1fa0*/  LDCU.64 UR4, c[0x4][0x18] ;  /* 0x01000300ff0477ac */ /* 0x000ea20008000a00 */
[----:B------:R-:W-:Y:S01]  /*1fb0*/  CS2R R6, SRZ ;  /* 0x0000000000067805 */ /* 0x000fe2000001ff00 */
[----:B--2---:R-:W-:Y:S02]  /*1fc0*/  IMAD.U32 R4, RZ, RZ, UR4 ;  /* 0x00000004ff047e24 */ /* 0x004fe4000f8e00ff */
[----:B0-----:R-:W-:-:S07]  /*1fd0*/  IMAD.U32 R5, RZ, RZ, UR5 ;  /* 0x00000005ff057e24 */ /* 0x001fce000f8e00ff */
[----:B------:R-:W-:-:S07]  /*1fe0*/  LEPC R20, `(.L_x_49) ;  /* 0x000000001014794e */ /* 0x000fce0000000000 */
[----:B-1----:R-:W-:Y:S05]  /*1ff0*/  CALL.ABS.NOINC R2 ;  /* 0x0000000002007343 */ /* 0x002fea0003c00000 */
.L_x_49:
        /* <DEDUP_REMOVED lines=13> */
.L_x_50:
[----:B------:R0:W1:Y:S01]  /*20d0*/  LDC.64 R2, c[0x4][R23] ;  /* 0x0100000017027b82 */ /* 0x0000620000000a00 */
[----:B------:R-:W2:Y:S01]  /*20e0*/  LDCU.64 UR4, c[0x4][0x20] ;  /* 0x01000400ff0477ac */ /* 0x000ea20008000a00 */
[----:B------:R-:W-:Y:S01]  /*20f0*/  CS2R R6, SRZ ;  /* 0x0000000000067805 */ /* 0x000fe2000001ff00 */
[----:B--2---:R-:W-:Y:S01]  /*2100*/  IMAD.U32 R4, RZ, RZ, UR4 ;  /* 0x00000004ff047e24 */ /* 0x004fe2000f8e00ff */
[----:B0-----:R-:W-:-:S07]  /*2110*/  MOV R5, UR5 ;  /* 0x0000000500057c02 */ /* 0x001fce0008000f00 */
[----:B------:R-:W-:-:S07]  /*2120*/  LEPC R20, `(.L_x_51) ;  /* 0x000000001014794e */ /* 0x000fce0000000000 */
[----:B-1----:R-:W-:Y:S05]  /*2130*/  CALL.ABS.NOINC R2 ;  /* 0x0000000002007343 */ /* 0x002fea0003c00000 */
.L_x_51:
        /* <DEDUP_REMOVED lines=10> */
.L_x_52:
[----:B------:R0:W1:Y:S01]  /*21e0*/  LDC.64 R2, c[0x4][R23] ;  /* 0x0100000017027b82 */ /* 0x0000620000000a00 */
[----:B------:R-:W2:Y:S01]  /*21f0*/  LDCU.64 UR4, c[0x4][0x28] ;  /* 0x01000500ff0477ac */ /* 0x000ea20008000a00 */
[----:B------:R-:W-:Y:S01]  /*2200*/  CS2R R6, SRZ ;  /* 0x0000000000067805 */ /* 0x000fe2000001ff00 */
[----:B--2---:R-:W-:Y:S01]  /*2210*/  IMAD.U32 R4, RZ, RZ, UR4 ;  /* 0x00000004ff047e24 */ /* 0x004fe2000f8e00ff */
[----:B0-----:R-:W-:-:S07]  /*2220*/  MOV R5, UR5 ;  /* 0x0000000500057c02 */ /* 0x001fce0008000f00 */
[----:B------:R-:W-:-:S07]  /*2230*/  LEPC R20, `(.L_x_53) ;  /* 0x000000001014794e */ /* 0x000fce0000000000 */
[----:B-1----:R-:W-:Y:S05]  /*2240*/  CALL.ABS.NOINC R2 ;  /* 0x0000000002007343 */ /* 0x002fea0003c00000 */
.L_x_53:
        /* <DEDUP_REMOVED lines=10> */
.L_x_54:
[----:B------:R0:W1:Y:S01]  /*22f0*/  LDC.64 R2, c[0x4][R23] ;  /* 0x0100000017027b82 */ /* 0x0000620000000a00 */
[----:B------:R-:W2:Y:S01]  /*2300*/  LDCU.64 UR4, c[0x4][0x30] ;  /* 0x01000600ff0477ac */ /* 0x000ea20008000a00 */
[----:B------:R-:W-:Y:S01]  /*2310*/  CS2R R6, SRZ ;  /* 0x0000000000067805 */ /* 0x000fe2000001ff00 */
[----:B--2---:R-:W-:Y:S01]  /*2320*/  IMAD.U32 R4, RZ, RZ, UR4 ;  /* 0x00000004ff047e24 */ /* 0x004fe2000f8e00ff */
[----:B0-----:R-:W-:-:S07]  /*2330*/  MOV R5, UR5 ;  /* 0x0000000500057c02 */ /* 0x001fce0008000f00 */
[----:B------:R-:W-:-:S07]  /*2340*/  LEPC R20, `(.L_x_55) ;  /* 0x000000001014794e */ /* 0x000fce0000000000 */
[----:B-1----:R-:W-:Y:S05]  /*2350*/  CALL.ABS.NOINC R2 ;  /* 0x0000000002007343 */ /* 0x002fea0003c00000 */
.L_x_55:
        /* <DEDUP_REMOVED lines=9> */
.L_x_56:
[----:B------:R0:W1:Y:S01]  /*23f0*/  LDC.64 R2, c[0x4][R23] ;  /* 0x0100000017027b82 */ /* 0x0000620000000a00 */
[----:B------:R-:W2:Y:S01]  /*2400*/  LDCU.64 UR4, c[0x4][0x40] ;  /* 0x01000800ff0477ac */ /* 0x000ea20008000a00 */
[----:B------:R-:W-:Y:S01]  /*2410*/  CS2R R6, SRZ ;  /* 0x0000000000067805 */ /* 0x000fe2000001ff00 */
[----:B--2---:R-:W-:Y:S01]  /*2420*/  IMAD.U32 R4, RZ, RZ, UR4 ;  /* 0x00000004ff047e24 */ /* 0x004fe2000f8e00ff */
[----:B0-----:R-:W-:-:S07]  /*2430*/  MOV R5, UR5 ;  /* 0x0000000500057c02 */ /* 0x001fce0008000f00 */
[----:B------:R-:W-:-:S07]  /*2440*/  LEPC R20, `(.L_x_46) ;  /* 0x000000001014794e */ /* 0x000fce0000000000 */
[----:B-1----:R-:W-:Y:S05]  /*2450*/  CALL.ABS.NOINC R2 ;  /* 0x0000000002007343 */ /* 0x002fea0003c00000 */
.L_x_46:
[----:B------:R-:W-:Y:S05]  /*2460*/  WARPSYNC.ALL ;  /* 0x0000000000007948 */ /* 0x000fea0003800000 */
[----:B------:R-:W-:Y:S01]  /*2470*/  BAR.SYNC.DEFER_BLOCKING 0x0 ;  /* 0x0000000000007b1d */ /* 0x000fe20000010000 */
[----:B------:R-:W-:Y:S01]  /*2480*/  UISETP.NE.AND UP0, UPT, UR45, URZ, UPT ;  /* 0x000000ff2d00728c */ /* 0x000fe2000bf05270 */
[----:B------:R-:W-:-:S08]  /*2490*/  VIADD R25, R25, 0x1 ;  /* 0x0000000119197836 */ /* 0x000fd00000000000 */
[----:B------:R-:W-:Y:S05]  /*24a0*/  BRA.U UP0, `(.L_x_57) ;  /* 0xfffffff9004c7547 */ /* 0x000fea000b83ffff */
[----:B------:R-:W-:Y:S05]  /*24b0*/  EXIT ;  /* 0x000000000000794d */ /* 0x000fea0003800000 */
.L_x_58:
[----:B------:R-:W-:-:S00]  /*24c0*/  BRA `(.L_x_58) ;  /* 0xfffffffc00fc7947 */ /* 0x000fc0000383ffff */
[----:B------:R-:W-:-:S00]  /*24d0*/  NOP ;  /* 0x0000000000007918 */ /* 0x000fc00000000000 */
        /* <DEDUP_REMOVED lines=10> */
.L_x_59:


//--------------------- .nv.global.init           --------------------------
	.section	.nv.global.init,"aw",@progbits
.nv.global.init:
	.type		$str$1,@object
	.size		$str$1,($str$6 - $str$1)
$str$1:
        /*0000*/ 	.byte	0x25, 0x75, 0x20, 0x25, 0x75, 0x20, 0x25, 0x75, 0x0a, 0x00
	.type		$str$6,@object
	.size		$str$6,($str - $str$6)
$str$6:
        /*000a*/ 	.byte	0x54, 0x68, 0x72, 0x65, 0x61, 0x64, 0x20, 0x49, 0x44, 0x20, 0x3d, 0x20, 0x25, 0x75, 0x0a, 0x00
	.type		$str,@object
	.size		$str,($str$2 - $str)
$str:
        /*001a*/ 	.byte	0x09, 0x67, 0x72, 0x69, 0x64, 0x44, 0x69, 0x6d, 0x3a, 0x20, 0x76, 0x61, 0x72, 0x69, 0x61, 0x62
        /*002a*/ 	.byte	0x6c, 0x65, 0x20, 0x6f, 0x66, 0x20, 0x74, 0x79, 0x70, 0x65, 0x20, 0x64, 0x69, 0x6d, 0x33, 0x20
        /*003a*/ 	.byte	0x61, 0x6e, 0x64, 0x20, 0x63, 0x6f, 0x6e, 0x74, 0x61, 0x69, 0x6e, 0x73, 0x20, 0x74, 0x68, 0x65
        /*004a*/ 	.byte	0x20, 0x64, 0x69, 0x6d, 0x65, 0x6e, 0x73, 0x69, 0x6f, 0x6e, 0x73, 0x20, 0x6f, 0x66, 0x20, 0x74
        /*005a*/ 	.byte	0x68, 0x65, 0x20, 0x67, 0x72, 0x69, 0x64, 0x09, 0x00
	.type		$str$2,@object
	.size		$str$2,($str$4 - $str$2)
$str$2:
        /*0063*/ 	.byte	0x09, 0x62, 0x6c, 0x6f, 0x63, 0x6b, 0x44, 0x69, 0x6d, 0x3a, 0x20, 0x76, 0x61, 0x72, 0x69, 0x61
        /*0073*/ 	.byte	0x62, 0x6c, 0x65, 0x20, 0x6f, 0x66, 0x20, 0x74, 0x79, 0x70, 0x65, 0x20, 0x64, 0x69, 0x6d, 0x33
        /*0083*/ 	.byte	0x20, 0x61, 0x6e, 0x64, 0x20, 0x63, 0x6f, 0x6e, 0x74, 0x61, 0x69, 0x6e, 0x73, 0x20, 0x74, 0x68
        /*0093*/ 	.byte	0x65, 0x20, 0x64, 0x69, 0x6d, 0x65, 0x6e, 0x73, 0x69, 0x6f, 0x6e, 0x73, 0x20, 0x6f, 0x66, 0x20
        /*00a3*/ 	.byte	0x74, 0x68, 0x65, 0x20, 0x62, 0x6c, 0x6f, 0x63, 0x6b, 0x09, 0x00
	.type		$str$4,@object
	.size		$str$4,($str$3 - $str$4)
$str$4:
        /*00ae*/ 	.byte	0x09, 0x62, 0x6c, 0x6f, 0x63, 0x6b, 0x49, 0x64, 0x78, 0x3a, 0x20, 0x76, 0x61, 0x72, 0x69, 0x61
        /*00be*/ 	.byte	0x62, 0x6c, 0x65, 0x20, 0x6f, 0x66, 0x20, 0x74, 0x79, 0x70, 0x65, 0x20, 0x75, 0x69, 0x6e, 0x74
        /*00ce*/ 	.byte	0x33, 0x20, 0x61, 0x6e, 0x64, 0x20, 0x63, 0x6f, 0x6e, 0x74, 0x61, 0x69, 0x6e, 0x73, 0x20, 0x74
        /*00de*/ 	.byte	0x68, 0x65, 0x20, 0x62, 0x6c, 0x6f, 0x63, 0x6b, 0x20, 0x69, 0x6e, 0x64, 0x65, 0x78, 0x20, 0x77
        /*00ee*/ 	.byte	0x69, 0x74, 0x68, 0x69, 0x6e, 0x20, 0x74, 0x68, 0x65, 0x20, 0x67, 0x72, 0x69, 0x64, 0x09, 0x00
	.type		$str$3,@object
	.size		$str$3,($str$5 - $str$3)
$str$3:
        /*00fe*/ 	.byte	0x09, 0x74, 0x68, 0x72, 0x65, 0x61, 0x64, 0x49, 0x64, 0x78, 0x3a, 0x20, 0x76, 0x61, 0x72, 0x69
        /*010e*/ 	.byte	0x61, 0x62, 0x6c, 0x65, 0x20, 0x6f, 0x66, 0x20, 0x74, 0x79, 0x70, 0x65, 0x20, 0x75, 0x69, 0x6e
        /*011e*/ 	.byte	0x74, 0x33, 0x20, 0x61, 0x6e, 0x64, 0x20, 0x63, 0x6f, 0x6e, 0x74, 0x61, 0x69, 0x6e, 0x73, 0x20
        /*012e*/ 	.byte	0x74, 0x68, 0x65, 0x20, 0x74, 0x68, 0x72, 0x65, 0x61, 0x64, 0x20, 0x69, 0x6e, 0x64, 0x65, 0x78
        /*013e*/ 	.byte	0x20, 0x77, 0x69, 0x74, 0x68, 0x69, 0x6e, 0x20, 0x74, 0x68, 0x65, 0x20, 0x62, 0x6c, 0x6f, 0x63
        /*014e*/ 	.byte	0x6b, 0x09, 0x00
	.type		$str$5,@object
	.size		$str$5,($str$7 - $str$5)
$str$5:
        /*0151*/ 	.byte	0x54, 0x68, 0x72, 0x65, 0x61, 0x64, 0x20, 0x48, 0x69, 0x65, 0x72, 0x61, 0x72, 0x63, 0x68, 0x79
        /*0161*/ 	.byte	0x0a, 0x09, 0x74, 0x68, 0x65, 0x20, 0x74, 0x68, 0x72, 0x65, 0x61, 0x64, 0x20, 0x49, 0x44, 0x20
        /*0171*/ 	.byte	0x6f, 0x66, 0x20, 0x61, 0x20, 0x74, 0x68, 0x72, 0x65, 0x61, 0x64, 0x20, 0x6f, 0x66, 0x20, 0x69
        /*0181*/ 	.byte	0x6e, 0x64, 0x65, 0x78, 0x20, 0x28, 0x78, 0x2c, 0x79, 0x2c, 0x7a, 0x29, 0x20, 0x69, 0x73, 0x20
        /*0191*/ 	.byte	0x28, 0x78, 0x20, 0x2b, 0x20, 0x79, 0x44, 0x78, 0x20, 0x2b, 0x20, 0x7a, 0x44, 0x78, 0x44, 0x79
        /*01a1*/ 	.byte	0x29, 0x09, 0x00
	.type		$str$7,@object
	.size		$str$7,(.L_7 - $str$7)
$str$7:
        /*01a4*/ 	.byte	0x57, 0x68, 0x65, 0x72, 0x65, 0x20, 0x44, 0x78, 0x20, 0x44, 0x79, 0x20, 0x44, 0x7a, 0x20, 0x72
        /*01b4*/ 	.byte	0x65, 0x66, 0x65, 0x72, 0x20, 0x74, 0x6f, 0x20, 0x74, 0x68, 0x65, 0x20, 0x62, 0x6c, 0x6f, 0x63
        /*01c4*/ 	.byte	0x6b, 0x20, 0x73, 0x69, 0x7a, 0x65, 0x20, 0x69, 0x6e, 0x20, 0x65, 0x61, 0x63, 0x68, 0x20, 0x64
        /*01d4*/ 	.byte	0x69, 0x72, 0x65, 0x63, 0x74, 0x69, 0x6f, 0x6e, 0x20, 0x61, 0x6e, 0x64, 0x20, 0x61, 0x72, 0x65
        /*01e4*/ 	.byte	0x20, 0x72, 0x65, 0x73, 0x70, 0x65, 0x63, 0x74, 0x69, 0x76, 0x65, 0x6c, 0x79, 0x20, 0x65, 0x71
        /*01f4*/ 	.byte	0x75, 0x61, 0x6c, 0x20, 0x74, 0x6f, 0x20, 0x62, 0x6c, 0x6f, 0x63, 0x6b, 0x49, 0x64, 0x78, 0x2e
        /*0204*/ 	.byte	0x78, 0x20, 0x20, 0x62, 0x6c, 0x6f, 0x63, 0x6b, 0x49, 0x64, 0x78, 0x2e, 0x79, 0x20, 0x62, 0x6c
        /*0214*/ 	.byte	0x6f, 0x63, 0x6b, 0x49, 0x64, 0x78, 0x2e, 0x7a, 0x0a, 0x00
.L_7:


//--------------------- .nv.shared.reserved.0     --------------------------
	.section	.nv.shared.reserved.0,"aw",@nobits
	.weak		__nv_reservedSMEM_offset_0_alias
	.size		__nv_reservedSMEM_offset_0_alias, 0, 64
	.other		__nv_reservedSMEM_offset_0_alias,@"STO_CUDA_RESERVED_SHARED STV_DEFAULT"
__nv_reservedSMEM_offset_0_alias:
	.zero		0
	.zero		64


//--------------------- .nv.constant0._Z5pinfov   --------------------------
	.section	.nv.constant0._Z5pinfov,"a",@progbits
	.sectionflags	@""
	.align	4
.nv.constant0._Z5pinfov:
	.zero		896


//--------------------- SYMBOLS --------------------------

	.type		.nv.reservedSmem.offset0,@object
	.size		.nv.reservedSmem.offset0,0x4
	.type		vprintf,@function
